def matmul_kernel(
    a_ptr,
    b_ptr,
    c_ptr,
    M,
    N,
    K,
    stride_am,
    stride_ak,
    stride_bk,
    stride_bn,
    stride_cm,
    stride_cn,
    BLOCK_M: tl.constexpr,
    BLOCK_N: tl.constexpr,
    BLOCK_K: tl.constexpr,
    GROUP_M: tl.constexpr,
):
    pid = tl.program_id(axis=0)
    num_pid_m = tl.cdiv(M, BLOCK_M)
    num_pid_n = tl.cdiv(N, BLOCK_N)
    num_pid_in_group = GROUP_M * num_pid_n
    group_id = pid // num_pid_in_group
    first_pid_m = group_id * GROUP_M
    group_size_m = min(num_pid_m - first_pid_m, GROUP_M)
    pid_m = first_pid_m + ((pid % num_pid_in_group) % group_size_m)
    pid_n = (pid % num_pid_in_group) // group_size_m

    offs_am = (pid_m * BLOCK_M + tl.arange(0, BLOCK_M)) % M
    offs_bn = (pid_n * BLOCK_N + tl.arange(0, BLOCK_N)) % N
    offs_k = tl.arange(0, BLOCK_K)
    a_ptrs = a_ptr + offs_am[:, None] * stride_am + offs_k[None, :] * stride_ak
    b_ptrs = b_ptr + offs_k[:, None] * stride_bk + offs_bn[None, :] * stride_bn

    acc = tl.zeros((BLOCK_M, BLOCK_N), dtype=tl.float32)
    for kk in range(0, tl.cdiv(K, BLOCK_K)):
        a = tl.load(a_ptrs, mask=offs_k[None, :] < K - kk * BLOCK_K, other=0.0)
        b = tl.load(b_ptrs, mask=offs_k[:, None] < K - kk * BLOCK_K, other=0.0)
        acc = tl.dot(a, b, acc)
        a_ptrs += BLOCK_K * stride_ak
        b_ptrs += BLOCK_K * stride_bk

    c = acc.to(c_ptr.dtype.element_ty)
    offs_cm = pid_m * BLOCK_M + tl.arange(0, BLOCK_M)
    offs_cn = pid_n * BLOCK_N + tl.arange(0, BLOCK_N)
    c_ptrs = c_ptr + offs_cm[:, None] * stride_cm + offs_cn[None, :] * stride_cn
    mask = (offs_cm[:, None] < M) & (offs_cn[None, :] < N)
    tl.store(c_ptrs, c, mask=mask)

# config = {"BLOCK_K": 32, "BLOCK_M": 32, "BLOCK_N": 64, "GROUP_M": 8, "arch": "sm_100", "dtype": "fp8e4m3", "num_ctas": 1, "num_stages": 2, "num_warps": 2}
# arch = sm_100


// ===== COMPILED SASS (sm_100a) =====

	.target	sm_100a

	.elftype	@"ET_EXEC"


//--------------------- .note.nv.tkinfo           --------------------------
	.section	.note.nv.tkinfo,"",@"SHT_NOTE"
	.sectionflags	@"SHF_NOTE_NV_TKINFO"
	.tkinfo
        /*0018*/ 	.word	0x00000081
        /*0030*/ 	.string	""
        /*0030*/ 	.string	"ptxas-blackwell"
        /*0030*/ 	.string	"Cuda compilation tools, release 12.9, V12.9.86"
        /*0030*/ 	.string	"Build cuda_12.9.r12.9/compiler.36037853_0"
        /*0030*/ 	.string	"-v  -suppress-debug-info  -lineinfo  -arch sm_100a "



//--------------------- .note.nv.cuver            --------------------------
	.section	.note.nv.cuver,"",@"SHT_NOTE"
	.sectionflags	@"SHF_NOTE_NV_CUVER"
        /*0018*/ 	.short	0x0001
        /*001a*/ 	.short	0x0064
        /*001c*/ 	.short	0x0001
        /*001e*/ 	.short	0x0000
        /*0020*/ 	.short	0x0001
        /*0022*/ 	.short	0x0000


//--------------------- .nv.info                  --------------------------
	.section	.nv.info,"",@"SHT_CUDA_INFO"
	.align	4


	//----- nvinfo : EIATTR_REGCOUNT
	.align		4
        /*0000*/ 	.byte	0x04, 0x2f
        /*0002*/ 	.short	(.L_1 - .L_0)
	.align		4
.L_0:
        /*0004*/ 	.word	index@(matmul_kernel)
        /*0008*/ 	.word	0x000000fd


	//----- nvinfo : EIATTR_FRAME_SIZE
	.align		4
.L_1:
        /*000c*/ 	.byte	0x04, 0x11
        /*000e*/ 	.short	(.L_3 - .L_2)
	.align		4
.L_2:
        /*0010*/ 	.word	index@(matmul_kernel)
        /*0014*/ 	.word	0x00000000


	//----- nvinfo : EIATTR_MIN_STACK_SIZE
	.align		4
.L_3:
        /*0018*/ 	.byte	0x04, 0x12
        /*001a*/ 	.short	(.L_5 - .L_4)
	.align		4
.L_4:
        /*001c*/ 	.word	index@(matmul_kernel)
        /*0020*/ 	.word	0x00000000
.L_5:


//--------------------- .nv.info.matmul_kernel    --------------------------
	.section	.nv.info.matmul_kernel,"",@"SHT_CUDA_INFO"
	.sectionflags	@""
	.align	4


	//----- nvinfo : EIATTR_CUDA_API_VERSION
	.align		4
        /*0000*/ 	.byte	0x04, 0x37
        /*0002*/ 	.short	(.L_7 - .L_6)
.L_6:
        /*0004*/ 	.word	0x00000081


	//----- nvinfo : EIATTR_KPARAM_INFO
	.align		4
.L_7:
        /*0008*/ 	.byte	0x04, 0x17
        /*000a*/ 	.short	(.L_9 - .L_8)
.L_8:
        /*000c*/ 	.word	0x00000000
        /*0010*/ 	.short	0x000d
        /*0012*/ 	.short	0x0048
        /*0014*/ 	.byte	0x00, 0xf4, 0x21, 0x00


	//----- nvinfo : EIATTR_KPARAM_INFO
	.align		4
.L_9:
        /*0018*/ 	.byte	0x04, 0x17
        /*001a*/ 	.short	(.L_11 - .L_10)
.L_10:
        /*001c*/ 	.word	0x00000000
        /*0020*/ 	.short	0x000c
        /*0022*/ 	.short	0x0040
        /*0024*/ 	.byte	0x00, 0xf4, 0x21, 0x00


	//----- nvinfo : EIATTR_KPARAM_INFO
	.align		4
.L_11:
        /*0028*/ 	.byte	0x04, 0x17
        /*002a*/ 	.short	(.L_13 - .L_12)
.L_12:
        /*002c*/ 	.word	0x00000000
        /*0030*/ 	.short	0x000b
        /*0032*/ 	.short	0x0038
        /*0034*/ 	.byte	0x00, 0xf0, 0x11, 0x00


	//----- nvinfo : EIATTR_KPARAM_INFO
	.align		4
.L_13:
        /*0038*/ 	.byte	0x04, 0x17
        /*003a*/ 	.short	(.L_15 - .L_14)
.L_14:
        /*003c*/ 	.word	0x00000000
        /*0040*/ 	.short	0x000a
        /*0042*/ 	.short	0x0034
        /*0044*/ 	.byte	0x00, 0xf0, 0x11, 0x00


	//----- nvinfo : EIATTR_KPARAM_INFO
	.align		4
.L_15:
        /*0048*/ 	.byte	0x04, 0x17
        /*004a*/ 	.short	(.L_17 - .L_16)
.L_16:
        /*004c*/ 	.word	0x00000000
        /*0050*/ 	.short	0x0009
        /*0052*/ 	.short	0x0030
        /*0054*/ 	.byte	0x00, 0xf0, 0x11, 0x00


	//----- nvinfo : EIATTR_KPARAM_INFO
	.align		4
.L_17:
        /*0058*/ 	.byte	0x04, 0x17
        /*005a*/ 	.short	(.L_19 - .L_18)
.L_18:
        /*005c*/ 	.word	0x00000000
        /*0060*/ 	.short	0x0008
        /*0062*/ 	.short	0x002c
        /*0064*/ 	.byte	0x00, 0xf0, 0x11, 0x00


	//----- nvinfo : EIATTR_KPARAM_INFO
	.align		4
.L_19:
        /*0068*/ 	.byte	0x04, 0x17
        /*006a*/ 	.short	(.L_21 - .L_20)
.L_20:
        /*006c*/ 	.word	0x00000000
        /*0070*/ 	.short	0x0007
        /*0072*/ 	.short	0x0028
        /*0074*/ 	.byte	0x00, 0xf0, 0x11, 0x00


	//----- nvinfo : EIATTR_KPARAM_INFO
	.align		4
.L_21:
        /*0078*/ 	.byte	0x04, 0x17
        /*007a*/ 	.short	(.L_23 - .L_22)
.L_22:
        /*007c*/ 	.word	0x00000000
        /*0080*/ 	.short	0x0006
        /*0082*/ 	.short	0x0024
        /*0084*/ 	.byte	0x00, 0xf0, 0x11, 0x00


	//----- nvinfo : EIATTR_KPARAM_INFO
	.align		4
.L_23:
        /*0088*/ 	.byte	0x04, 0x17
        /*008a*/ 	.short	(.L_25 - .L_24)
.L_24:
        /*008c*/ 	.word	0x00000000
        /*0090*/ 	.short	0x0005
        /*0092*/ 	.short	0x0020
        /*0094*/ 	.byte	0x00, 0xf0, 0x11, 0x00


	//----- nvinfo : EIATTR_KPARAM_INFO
	.align		4
.L_25:
        /*0098*/ 	.byte	0x04, 0x17
        /*009a*/ 	.short	(.L_27 - .L_26)
.L_26:
        /*009c*/ 	.word	0x00000000
        /*00a0*/ 	.short	0x0004
        /*00a2*/ 	.short	0x001c
        /*00a4*/ 	.byte	0x00, 0xf0, 0x11, 0x00


	//----- nvinfo : EIATTR_KPARAM_INFO
	.align		4
.L_27:
        /*00a8*/ 	.byte	0x04, 0x17
        /*00aa*/ 	.short	(.L_29 - .L_28)
.L_28:
        /*00ac*/ 	.word	0x00000000
        /*00b0*/ 	.short	0x0003
        /*00b2*/ 	.short	0x0018
        /*00b4*/ 	.byte	0x00, 0xf0, 0x11, 0x00


	//----- nvinfo : EIATTR_KPARAM_INFO
	.align		4
.L_29:
        /*00b8*/ 	.byte	0x04, 0x17
        /*00ba*/ 	.short	(.L_31 - .L_30)
.L_30:
        /*00bc*/ 	.word	0x00000000
        /*00c0*/ 	.short	0x0002
        /*00c2*/ 	.short	0x0010
        /*00c4*/ 	.byte	0x00, 0xf4, 0x21, 0x00


	//----- nvinfo : EIATTR_KPARAM_INFO
	.align		4
.L_31:
        /*00c8*/ 	.byte	0x04, 0x17
        /*00ca*/ 	.short	(.L_33 - .L_32)
.L_32:
        /*00cc*/ 	.word	0x00000000
        /*00d0*/ 	.short	0x0001
        /*00d2*/ 	.short	0x0008
        /*00d4*/ 	.byte	0x00, 0xf4, 0x21, 0x00


	//----- nvinfo : EIATTR_KPARAM_INFO
	.align		4
.L_33:
        /*00d8*/ 	.byte	0x04, 0x17
        /*00da*/ 	.short	(.L_35 - .L_34)
.L_34:
        /*00dc*/ 	.word	0x00000000
        /*00e0*/ 	.short	0x0000
        /*00e2*/ 	.short	0x0000
        /*00e4*/ 	.byte	0x00, 0xf4, 0x21, 0x00


	//----- nvinfo : EIATTR_SPARSE_MMA_MASK
	.align		4
.L_35:
        /*00e8*/ 	.byte	0x03, 0x50
        /*00ea*/ 	.short	0x0000


	//----- nvinfo : EIATTR_MAXREG_COUNT
	.align		4
        /*00ec*/ 	.byte	0x03, 0x1b
        /*00ee*/ 	.short	0x00ff


	//----- nvinfo : EIATTR_NUM_BARRIERS
	.align		4
        /*00f0*/ 	.byte	0x02, 0x4c
        /*00f2*/ 	.byte	0x01
	.zero		1


	//----- nvinfo : EIATTR_VRC_CTA_INIT_COUNT
	.align		4
        /*00f4*/ 	.byte	0x02, 0x4a
	.zero		1
	.zero		1


	//----- nvinfo : EIATTR_EXIT_INSTR_OFFSETS
	.align		4
        /*00f8*/ 	.byte	0x04, 0x1c
        /*00fa*/ 	.short	(.L_37 - .L_36)


	//   ....[0]....
.L_36:
        /*00fc*/ 	.word	0x00005e90


	//   ....[1]....
        /*0100*/ 	.word	0x00005eb0


	//----- nvinfo : EIATTR_REQNTID
	.align		4
.L_37:
        /*0104*/ 	.byte	0x04, 0x10
        /*0106*/ 	.short	(.L_39 - .L_38)
.L_38:
        /*0108*/ 	.word	0x00000040
        /*010c*/ 	.word	0x00000001
        /*0110*/ 	.word	0x00000001


	//----- nvinfo : EIATTR_CBANK_PARAM_SIZE
	.align		4
.L_39:
        /*0114*/ 	.byte	0x03, 0x19
        /*0116*/ 	.short	0x0050


	//----- nvinfo : EIATTR_PARAM_CBANK
	.align		4
        /*0118*/ 	.byte	0x04, 0x0a
        /*011a*/ 	.short	(.L_41 - .L_40)
	.align		4
.L_40:
        /*011c*/ 	.word	index@(.nv.constant0.matmul_kernel)
        /*0120*/ 	.short	0x0380
        /*0122*/ 	.short	0x0050


	//----- nvinfo : EIATTR_SW_WAR
	.align		4
.L_41:
        /*0124*/ 	.byte	0x04, 0x36
        /*0126*/ 	.short	(.L_43 - .L_42)
.L_42:
        /*0128*/ 	.word	0x00000008
.L_43:


//--------------------- .nv.compat                --------------------------
	.section	.nv.compat,"",@"SHT_CUDA_COMPAT_INFO"
	.align	4
        /*0000*/ 	.byte	0x02, 0x02, 0x02, 0x00, 0x02, 0x05, 0x05, 0x00, 0x02, 0x03, 0x00, 0x00, 0x02, 0x06, 0x01, 0x00


//--------------------- .nv.callgraph             --------------------------
	.section	.nv.callgraph,"",@"SHT_CUDA_CALLGRAPH"
	.align	4
	.sectionentsize	8
	.align		4
        /*0000*/ 	.word	0x00000000
	.align		4
        /*0004*/ 	.word	0xffffffff
	.align		4
        /*0008*/ 	.word	0x00000000
	.align		4
        /*000c*/ 	.word	0xfffffffe
	.align		4
        /*0010*/ 	.word	0x00000000
	.align		4
        /*0014*/ 	.word	0xfffffffd
	.align		4
        /*0018*/ 	.word	0x00000000
	.align		4
        /*001c*/ 	.word	0xfffffffc


//--------------------- .text.matmul_kernel       --------------------------
	.section	.text.matmul_kernel,"ax",@progbits
	.align	128
        .global         matmul_kernel
        .type           matmul_kernel,@function
        .size           matmul_kernel,(.L_x_3 - matmul_kernel)
        .other          matmul_kernel,@"STO_CUDA_ENTRY STV_DEFAULT"
matmul_kernel:
.text.matmul_kernel:
[----:B------:R-:W0:Y:S08]  /*0000*/  LDC R1, c[0x0][0x37c] ;  /* 0x0000df00ff017b82 */ /* 0x000e300000000800 */
[----:B------:R-:W1:Y:S01]  /*0010*/  LDC.64 R48, c[0x0][0x398] ;  /* 0x0000e600ff307b82 */ /* 0x000e620000000a00 */
[----:B------:R-:W2:Y:S01]  /*0020*/  S2R R5, SR_CTAID.X ;  /* 0x0000000000057919 */ /* 0x000ea20000002500 */
[----:B------:R-:W3:Y:S01]  /*0030*/  LDCU UR4, c[0x0][0x3a0] ;  /* 0x00007400ff0477ac */ /* 0x000ee20008000800 */
[----:B------:R-:W-:-:S02]  /*0040*/  CS2R R84, SRZ ;  /* 0x0000000000547805 */ /* 0x000fc4000001ff00 */
[----:B------:R-:W-:Y:S02]  /*0050*/  CS2R R86, SRZ ;  /* 0x0000000000567805 */ /* 0x000fe4000001ff00 */
[----:B------:R-:W-:Y:S02]  /*0060*/  CS2R R80, SRZ ;  /* 0x0000000000507805 */ /* 0x000fe4000001ff00 */
[----:B------:R-:W-:Y:S02]  /*0070*/  CS2R R82, SRZ ;  /* 0x0000000000527805 */ /* 0x000fe4000001ff00 */
[----:B------:R-:W-:Y:S01]  /*0080*/  CS2R R76, SRZ ;  /* 0x00000000004c7805 */ /* 0x000fe2000001ff00 */
[----:B------:R-:W4:Y:S01]  /*0090*/  S2UR UR6, SR_CgaCtaId ;  /* 0x00000000000679c3 */ /* 0x000f220000008800 */
[----:B------:R-:W-:Y:S02]  /*00a0*/  CS2R R78, SRZ ;  /* 0x00000000004e7805 */ /* 0x000fe4000001ff00 */
[----:B------:R-:W-:-:S02]  /*00b0*/  CS2R R72, SRZ ;  /* 0x0000000000487805 */ /* 0x000fc4000001ff00 */
[----:B------:R-:W-:Y:S02]  /*00c0*/  CS2R R74, SRZ ;  /* 0x00000000004a7805 */ /* 0x000fe4000001ff00 */
[----:B------:R-:W-:Y:S02]  /*00d0*/  CS2R R68, SRZ ;  /* 0x0000000000447805 */ /* 0x000fe4000001ff00 */
[----:B------:R-:W-:Y:S02]  /*00e0*/  CS2R R70, SRZ ;  /* 0x0000000000467805 */ /* 0x000fe4000001ff00 */
[----:B------:R-:W-:Y:S02]  /*00f0*/  CS2R R64, SRZ ;  /* 0x0000000000407805 */ /* 0x000fe4000001ff00 */
[----:B------:R-:W-:Y:S02]  /*0100*/  CS2R R66, SRZ ;  /* 0x0000000000427805 */ /* 0x000fe4000001ff00 */
[----:B------:R-:W-:-:S02]  /*0110*/  CS2R R60, SRZ ;  /* 0x00000000003c7805 */ /* 0x000fc4000001ff00 */
[----:B------:R-:W-:Y:S02]  /*0120*/  CS2R R62, SRZ ;  /* 0x00000000003e7805 */ /* 0x000fe4000001ff00 */
[----:B------:R-:W-:Y:S02]  /*0130*/  CS2R R56, SRZ ;  /* 0x0000000000387805 */ /* 0x000fe4000001ff00 */
[----:B------:R-:W-:Y:S01]  /*0140*/  CS2R R58, SRZ ;  /* 0x00000000003a7805 */ /* 0x000fe2000001ff00 */
[----:B---3--:R-:W-:Y:S01]  /*0150*/  UIADD3 UR4, UPT, UPT, UR4, 0x1f, URZ ;  /* 0x0000001f04047890 */ /* 0x008fe2000fffe0ff */
[----:B------:R-:W-:Y:S01]  /*0160*/  UMOV UR5, 0x400 ;  /* 0x0000040000057882 */ /* 0x000fe20000000000 */
[----:B------:R-:W3:Y:S01]  /*0170*/  LDCU.64 UR12, c[0x0][0x358] ;  /* 0x00006b00ff0c77ac */ /* 0x000ee20008000a00 */
[----:B-1----:R-:W-:Y:S01]  /*0180*/  VIADD R0, R49, 0x3f ;  /* 0x0000003f31007836 */ /* 0x002fe20000000000 */
[----:B------:R-:W-:-:S04]  /*0190*/  UISETP.GE.AND UP0, UPT, UR4, 0x20, UPT ;  /* 0x000000200400788c */ /* 0x000fc8000bf06270 */
[----:B------:R-:W-:Y:S01]  /*01a0*/  SHF.R.S32.HI R3, RZ, 0x1f, R0 ;  /* 0x0000001fff037819 */ /* 0x000fe20000011400 */
[----:B----4-:R-:W-:-:S03]  /*01b0*/  ULEA UR5, UR6, UR5, 0x18 ;  /* 0x0000000506057291 */ /* 0x010fc6000f8ec0ff */
[----:B------:R-:W-:Y:S02]  /*01c0*/  LEA.HI R3, R3, R0, RZ, 0x6 ;  /* 0x0000000003037211 */ /* 0x000fe400078f30ff */
[----:B--2---:R-:W-:Y:S02]  /*01d0*/  IABS R8, R5 ;  /* 0x0000000500087213 */ /* 0x004fe40000000000 */
[----:B------:R-:W-:-:S05]  /*01e0*/  SHF.R.S32.HI R3, RZ, 0x6, R3 ;  /* 0x00000006ff037819 */ /* 0x000fca0000011403 */
[----:B------:R-:W-:-:S05]  /*01f0*/  IMAD.SHL.U32 R4, R3, 0x8, RZ ;  /* 0x0000000803047824 */ /* 0x000fca00078e00ff */
[-C--:B------:R-:W-:Y:S02]  /*0200*/  IABS R7, R4.reuse ;  /* 0x0000000400077213 */ /* 0x080fe40000000000 */
[----:B------:R-:W-:Y:S02]  /*0210*/  IABS R10, R4 ;  /* 0x00000004000a7213 */ /* 0x000fe40000000000 */
[----:B------:R-:W1:Y:S08]  /*0220*/  I2F.RP R0, R7 ;  /* 0x0000000700007306 */ /* 0x000e700000209400 */
[----:B-1----:R-:W1:Y:S02]  /*0230*/  MUFU.RCP R0, R0 ;  /* 0x0000000000007308 */ /* 0x002e640000001000 */
[----:B-1----:R-:W-:-:S02]  /*0240*/  VIADD R2, R0, 0xffffffe ;  /* 0x0ffffffe00027836 */ /* 0x002fc40000000000 */
[----:B------:R-:W-:-:S04]  /*0250*/  IMAD.MOV R0, RZ, RZ, -R10 ;  /* 0x000000ffff007224 */ /* 0x000fc800078e0a0a */
[----:B------:R1:W2:Y:S02]  /*0260*/  F2I.FTZ.U32.TRUNC.NTZ R3, R2 ;  /* 0x0000000200037305 */ /* 0x0002a4000021f000 */
[----:B-1----:R-:W-:Y:S02]  /*0270*/  IMAD.MOV.U32 R2, RZ, RZ, RZ ;  /* 0x000000ffff027224 */ /* 0x002fe400078e00ff */
[----:B--2---:R-:W-:-:S04]  /*0280*/  IMAD.MOV R6, RZ, RZ, -R3 ;  /* 0x000000ffff067224 */ /* 0x004fc800078e0a03 */
[----:B------:R-:W-:Y:S02]  /*0290*/  IMAD R9, R6, R7, RZ ;  /* 0x0000000706097224 */ /* 0x000fe400078e02ff */
[----:B------:R-:W-:Y:S02]  /*02a0*/  IMAD.MOV.U32 R6, RZ, RZ, R8 ;  /* 0x000000ffff067224 */ /* 0x000fe400078e0008 */
[----:B------:R-:W-:-:S06]  /*02b0*/  IMAD.HI.U32 R3, R3, R9, R2 ;  /* 0x0000000903037227 */ /* 0x000fcc00078e0002 */
[----:B------:R-:W-:-:S04]  /*02c0*/  IMAD.HI.U32 R3, R3, R6, RZ ;  /* 0x0000000603037227 */ /* 0x000fc800078e00ff */
[----:B------:R-:W-:-:S05]  /*02d0*/  IMAD R0, R3, R0, R6 ;  /* 0x0000000003007224 */ /* 0x000fca00078e0206 */
[----:B------:R-:W-:-:S13]  /*02e0*/  ISETP.GT.U32.AND P1, PT, R7, R0, PT ;  /* 0x000000000700720c */ /* 0x000fda0003f24070 */
[----:B------:R-:W-:Y:S02]  /*02f0*/  @!P1 IMAD.IADD R0, R0, 0x1, -R7 ;  /* 0x0000000100009824 */ /* 0x000fe400078e0a07 */
[----:B------:R-:W-:Y:S01]  /*0300*/  @!P1 VIADD R3, R3, 0x1 ;  /* 0x0000000103039836 */ /* 0x000fe20000000000 */
[----:B------:R-:W-:Y:S02]  /*0310*/  ISETP.NE.AND P1, PT, R4, RZ, PT ;  /* 0x000000ff0400720c */ /* 0x000fe40003f25270 */
[----:B------:R-:W-:Y:S02]  /*0320*/  ISETP.GE.U32.AND P0, PT, R0, R7, PT ;  /* 0x000000070000720c */ /* 0x000fe40003f06070 */
[----:B------:R-:W-:-:S04]  /*0330*/  LOP3.LUT R0, R5, R4, RZ, 0x3c, !PT ;  /* 0x0000000405007212 */ /* 0x000fc800078e3cff */
[----:B------:R-:W-:Y:S01]  /*0340*/  ISETP.GE.AND P2, PT, R0, RZ, PT ;  /* 0x000000ff0000720c */ /* 0x000fe20003f46270 */
[----:B------:R-:W-:-:S06]  /*0350*/  VIADD R0, R48, 0x1f ;  /* 0x0000001f30007836 */ /* 0x000fcc0000000000 */
[----:B------:R-:W-:-:S04]  /*0360*/  @P0 VIADD R3, R3, 0x1 ;  /* 0x0000000103030836 */ /* 0x000fc80000000000 */
[----:B------:R-:W-:Y:S01]  /*0370*/  IMAD.MOV.U32 R2, RZ, RZ, R3 ;  /* 0x000000ffff027224 */ /* 0x000fe200078e0003 */
[----:B------:R-:W-:-:S03]  /*0380*/  SHF.R.S32.HI R3, RZ, 0x1f, R0 ;  /* 0x0000001fff037819 */ /* 0x000fc60000011400 */
[----:B------:R-:W-:Y:S01]  /*0390*/  @!P2 IMAD.MOV R2, RZ, RZ, -R2 ;  /* 0x000000ffff02a224 */ /* 0x000fe200078e0a02 */
[----:B------:R-:W-:Y:S02]  /*03a0*/  @!P1 LOP3.LUT R2, RZ, R4, RZ, 0x33, !PT ;  /* 0x00000004ff029212 */ /* 0x000fe400078e33ff */
[----:B------:R-:W-:-:S03]  /*03b0*/  LEA.HI R3, R3, R0, RZ, 0x5 ;  /* 0x0000000003037211 */ /* 0x000fc600078f28ff */
[----:B------:R-:W-:Y:S02]  /*03c0*/  IMAD.SHL.U32 R6, R2, 0x8, RZ ;  /* 0x0000000802067824 */ /* 0x000fe400078e00ff */
[----:B------:R-:W-:-:S03]  /*03d0*/  IMAD.MOV R2, RZ, RZ, -R2 ;  /* 0x000000ffff027224 */ /* 0x000fc600078e0a02 */
[----:B------:R-:W-:Y:S01]  /*03e0*/  LEA.HI.SX32 R3, R3, -R6, 0x1b ;  /* 0x8000000603037211 */ /* 0x000fe200078fdaff */
[----:B------:R-:W-:-:S03]  /*03f0*/  IMAD R11, R4, R2, R5 ;  /* 0x00000002040b7224 */ /* 0x000fc600078e0205 */
[----:B------:R-:W-:-:S04]  /*0400*/  VIMNMX R8, PT, PT, R3, 0x8, PT ;  /* 0x0000000803087848 */ /* 0x000fc80003fe0100 */
[-C--:B------:R-:W-:Y:S02]  /*0410*/  IABS R7, R8.reuse ;  /* 0x0000000800077213 */ /* 0x080fe40000000000 */
[----:B------:R-:W-:Y:S02]  /*0420*/  IABS R4, R8 ;  /* 0x0000000800047213 */ /* 0x000fe40000000000 */
[----:B------:R-:W1:Y:S08]  /*0430*/  I2F.RP R0, R7 ;  /* 0x0000000700007306 */ /* 0x000e700000209400 */
[----:B-1----:R-:W1:Y:S02]  /*0440*/  MUFU.RCP R0, R0 ;  /* 0x0000000000007308 */ /* 0x002e640000001000 */
[----:B-1----:R-:W-:-:S02]  /*0450*/  VIADD R3, R0, 0xffffffe ;  /* 0x0ffffffe00037836 */ /* 0x002fc40000000000 */
[----:B------:R-:W-:-:S04]  /*0460*/  IMAD.MOV R0, RZ, RZ, -R4 ;  /* 0x000000ffff007224 */ /* 0x000fc800078e0a04 */
[----:B------:R-:W1:Y:S02]  /*0470*/  F2I.FTZ.U32.TRUNC.NTZ R3, R3 ;  /* 0x0000000300037305 */ /* 0x000e64000021f000 */
[----:B-1----:R-:W-:-:S04]  /*0480*/  IMAD.MOV R9, RZ, RZ, -R3 ;  /* 0x000000ffff097224 */ /* 0x002fc800078e0a03 */
[----:B------:R-:W-:Y:S01]  /*0490*/  IMAD.MOV.U32 R2, RZ, RZ, R9 ;  /* 0x000000ffff027224 */ /* 0x000fe200078e0009 */
[----:B------:R-:W-:-:S03]  /*04a0*/  IABS R9, R11 ;  /* 0x0000000b00097213 */ /* 0x000fc60000000000 */
[----:B------:R-:W-:Y:S02]  /*04b0*/  IMAD R5, R2, R7, RZ ;  /* 0x0000000702057224 */ /* 0x000fe400078e02ff */
[----:B------:R-:W-:-:S04]  /*04c0*/  IMAD.MOV.U32 R2, RZ, RZ, RZ ;  /* 0x000000ffff027224 */ /* 0x000fc800078e00ff */
[----:B------:R-:W-:Y:S01]  /*04d0*/  IMAD.HI.U32 R2, R3, R5, R2 ;  /* 0x0000000503027227 */ /* 0x000fe200078e0002 */
[----:B------:R-:W-:-:S04]  /*04e0*/  LOP3.LUT R3, R11, R8, RZ, 0x3c, !PT ;  /* 0x000000080b037212 */ /* 0x000fc800078e3cff */
[----:B------:R-:W-:Y:S01]  /*04f0*/  ISETP.GE.AND P2, PT, R3, RZ, PT ;  /* 0x000000ff0300720c */ /* 0x000fe20003f46270 */
[----:B------:R-:W-:-:S04]  /*0500*/  IMAD.HI.U32 R2, R2, R9, RZ ;  /* 0x0000000902027227 */ /* 0x000fc800078e00ff */
[----:B------:R-:W-:-:S05]  /*0510*/  IMAD R0, R2, R0, R9 ;  /* 0x0000000002007224 */ /* 0x000fca00078e0209 */
[----:B------:R-:W-:-:S13]  /*0520*/  ISETP.GT.U32.AND P1, PT, R7, R0, PT ;  /* 0x000000000700720c */ /* 0x000fda0003f24070 */
[----:B------:R-:W-:Y:S02]  /*0530*/  @!P1 IMAD.IADD R0, R0, 0x1, -R7 ;  /* 0x0000000100009824 */ /* 0x000fe400078e0a07 */
[----:B------:R-:W-:Y:S01]  /*0540*/  @!P1 VIADD R2, R2, 0x1 ;  /* 0x0000000102029836 */ /* 0x000fe20000000000 */
[----:B------:R-:W-:Y:S02]  /*0550*/  ISETP.NE.AND P1, PT, R8, RZ, PT ;  /* 0x000000ff0800720c */ /* 0x000fe40003f25270 */
[----:B------:R-:W-:Y:S02]  /*0560*/  ISETP.GE.U32.AND P0, PT, R0, R7, PT ;  /* 0x000000070000720c */ /* 0x000fe40003f06070 */
[----:B------:R-:W1:Y:S11]  /*0570*/  S2R R0, SR_TID.X ;  /* 0x0000000000007919 */ /* 0x000e760000002100 */
[----:B------:R-:W-:-:S04]  /*0580*/  @P0 VIADD R2, R2, 0x1 ;  /* 0x0000000102020836 */ /* 0x000fc80000000000 */
[----:B------:R-:W-:Y:S01]  /*0590*/  @!P2 IMAD.MOV R2, RZ, RZ, -R2 ;  /* 0x000000ffff02a224 */ /* 0x000fe200078e0a02 */
[----:B------:R-:W-:-:S05]  /*05a0*/  @!P1 LOP3.LUT R2, RZ, R8, RZ, 0x33, !PT ;  /* 0x00000008ff029212 */ /* 0x000fca00078e33ff */
[----:B------:R-:W-:Y:S02]  /*05b0*/  IMAD.MOV R3, RZ, RZ, -R2 ;  /* 0x000000ffff037224 */ /* 0x000fe400078e0a02 */
[----:B------:R-:W-:Y:S02]  /*05c0*/  IMAD.SHL.U32 R5, R2, 0x40, RZ ;  /* 0x0000004002057824 */ /* 0x000fe400078e00ff */
[----:B------:R-:W-:-:S04]  /*05d0*/  IMAD R3, R8, R3, R11 ;  /* 0x0000000308037224 */ /* 0x000fc800078e020b */
[----:B------:R-:W-:Y:S01]  /*05e0*/  IMAD.IADD R3, R6, 0x1, R3 ;  /* 0x0000000106037824 */ /* 0x000fe200078e0203 */
[----:B-1----:R-:W-:Y:S02]  /*05f0*/  LOP3.LUT R4, R0, 0x20, RZ, 0xc0, !PT ;  /* 0x0000002000047812 */ /* 0x002fe400078ec0ff */
[----:B------:R-:W-:Y:S02]  /*0600*/  SHF.R.U32.HI R194, RZ, 0x5, R0 ;  /* 0x00000005ffc27819 */ /* 0x000fe40000011600 */
[----:B------:R-:W-:Y:S02]  /*0610*/  R2UR UR9, R4 ;  /* 0x00000000040972ca */ /* 0x000fe400000e0000 */
[----:B------:R-:W-:Y:S02]  /*0620*/  SGXT.U32 R194, R194, 0x1 ;  /* 0x00000001c2c2781a */ /* 0x000fe40000000000 */
[----:B------:R-:W-:Y:S02]  /*0630*/  LOP3.LUT R164, R0, 0x1f, RZ, 0xc0, !PT ;  /* 0x0000001f00a47812 */ /* 0x000fe400078ec0ff */
[----:B------:R-:W-:-:S02]  /*0640*/  LOP3.LUT R7, R5, R194, RZ, 0xfc, !PT ;  /* 0x000000c205077212 */ /* 0x000fc400078efcff */
[----:B------:R-:W-:Y:S01]  /*0650*/  LOP3.LUT R6, R0, 0x3f, RZ, 0xc0, !PT ;  /* 0x0000003f00067812 */ /* 0x000fe200078ec0ff */
[----:B------:R-:W-:Y:S01]  /*0660*/  IMAD R39, R3, 0x20, R164 ;  /* 0x0000002003277824 */ /* 0x000fe200078e02a4 */
[C-C-:B------:R-:W-:Y:S02]  /*0670*/  LOP3.LUT R8, R5.reuse, 0x2, R194.reuse, 0xfe, !PT ;  /* 0x0000000205087812 */ /* 0x140fe400078efec2 */
[C-C-:B------:R-:W-:Y:S02]  /*0680*/  LOP3.LUT R9, R5.reuse, 0x4, R194.reuse, 0xfe, !PT ;  /* 0x0000000405097812 */ /* 0x140fe400078efec2 */
[C-C-:B------:R-:W-:Y:S02]  /*0690*/  LOP3.LUT R10, R5.reuse, 0x6, R194.reuse, 0xfe, !PT ;  /* 0x00000006050a7812 */ /* 0x140fe400078efec2 */
[C-C-:B------:R-:W-:Y:S02]  /*06a0*/  LOP3.LUT R11, R5.reuse, 0x8, R194.reuse, 0xfe, !PT ;  /* 0x00000008050b7812 */ /* 0x140fe400078efec2 */
[----:B------:R-:W-:-:S02]  /*06b0*/  LOP3.LUT R12, R5, 0xa, R194, 0xfe, !PT ;  /* 0x0000000a050c7812 */ /* 0x000fc400078efec2 */
[C-C-:B------:R-:W-:Y:S02]  /*06c0*/  LOP3.LUT R13, R5.reuse, 0xc, R194.reuse, 0xfe, !PT ;  /* 0x0000000c050d7812 */ /* 0x140fe400078efec2 */
        /* <DEDUP_REMOVED lines=8> */
[----:B------:R-:W-:Y:S02]  /*0750*/  LOP3.LUT R22, R5, 0x1e, R194, 0xfe, !PT ;  /* 0x0000001e05167812 */ /* 0x000fe400078efec2 */
[C---:B------:R-:W-:Y:S02]  /*0760*/  LOP3.LUT R23, R7.reuse, 0x20, RZ, 0xfc, !PT ;  /* 0x0000002007177812 */ /* 0x040fe400078efcff */
[----:B------:R-:W-:-:S02]  /*0770*/  LOP3.LUT R24, R7, 0x22, RZ, 0xfc, !PT ;  /* 0x0000002207187812 */ /* 0x000fc400078efcff */
[C---:B------:R-:W-:Y:S02]  /*0780*/  LOP3.LUT R25, R7.reuse, 0x24, RZ, 0xfc, !PT ;  /* 0x0000002407197812 */ /* 0x040fe400078efcff */
[C---:B------:R-:W-:Y:S02]  /*0790*/  LOP3.LUT R26, R7.reuse, 0x26, RZ, 0xfc, !PT ;  /* 0x00000026071a7812 */ /* 0x040fe400078efcff */
[C---:B------:R-:W-:Y:S02]  /*07a0*/  LOP3.LUT R27, R7.reuse, 0x28, RZ, 0xfc, !PT ;  /* 0x00000028071b7812 */ /* 0x040fe400078efcff */
[C---:B------:R-:W-:Y:S02]  /*07b0*/  LOP3.LUT R28, R7.reuse, 0x2a, RZ, 0xfc, !PT ;  /* 0x0000002a071c7812 */ /* 0x040fe400078efcff */
        /* <DEDUP_REMOVED lines=9> */
[----:B------:R-:W-:Y:S01]  /*0850*/  LOP3.LUT R38, R7, 0x3e, RZ, 0xfc, !PT ;  /* 0x0000003e07267812 */ /* 0x000fe200078efcff */
[----:B0--3--:R-:W-:Y:S06]  /*0860*/  BRA.U !UP0, `(.L_x_0) ;  /* 0x0000004108cc7547 */ /* 0x009fec000b800000 */
[----:B------:R-:W-:Y:S01]  /*0870*/  IABS R75, R49 ;  /* 0x00000031004b7213 */ /* 0x000fe20000000000 */
[----:B------:R-:W0:Y:S01]  /*0880*/  LDCU UR10, c[0x0][0x3b0] ;  /* 0x00007600ff0a77ac */ /* 0x000e220008000800 */
[----:B------:R-:W-:Y:S02]  /*0890*/  IABS R84, R48 ;  /* 0x0000003000547213 */ /* 0x000fe40000000000 */
[----:B------:R-:W-:Y:S01]  /*08a0*/  CS2R R86, SRZ ;  /* 0x0000000000567805 */ /* 0x000fe2000001ff00 */
[----:B------:R-:W1:Y:S01]  /*08b0*/  I2F.RP R40, R75 ;  /* 0x0000004b00287306 */ /* 0x000e620000209400 */
[----:B------:R-:W-:Y:S01]  /*08c0*/  IABS R44, R37 ;  /* 0x00000025002c7213 */ /* 0x000fe20000000000 */
[----:B------:R-:W2:Y:S01]  /*08d0*/  LDCU.128 UR16, c[0x0][0x380] ;  /* 0x00007000ff1077ac */ /* 0x000ea20008000c00 */
[----:B------:R-:W-:Y:S02]  /*08e0*/  IABS R46, R36 ;  /* 0x00000024002e7213 */ /* 0x000fe40000000000 */
[----:B------:R-:W-:Y:S01]  /*08f0*/  IABS R50, R32 ;  /* 0x0000002000327213 */ /* 0x000fe20000000000 */
[----:B------:R-:W3:Y:S01]  /*0900*/  LDCU UR11, c[0x0][0x3a4] ;  /* 0x00007480ff0b77ac */ /* 0x000ee20008000800 */
[----:B------:R-:W-:Y:S01]  /*0910*/  IABS R52, R31 ;  /* 0x0000001f00347213 */ /* 0x000fe20000000000 */
[----:B------:R-:W4:Y:S01]  /*0920*/  I2F.RP R41, R84 ;  /* 0x0000005400297306 */ /* 0x000f220000209400 */
[----:B------:R-:W-:Y:S01]  /*0930*/  IABS R51, R29 ;  /* 0x0000001d00337213 */ /* 0x000fe20000000000 */
[----:B------:R-:W5:Y:S01]  /*0940*/  LDCU UR7, c[0x0][0x3ac] ;  /* 0x00007580ff0777ac */ /* 0x000f620008000800 */
[----:B------:R-:W-:-:S02]  /*0950*/  IABS R54, R30 ;  /* 0x0000001e00367213 */ /* 0x000fc40000000000 */
[----:B------:R-:W-:Y:S01]  /*0960*/  IABS R56, R27 ;  /* 0x0000001b00387213 */ /* 0x000fe20000000000 */
[----:B------:R-:W-:Y:S01]  /*0970*/  USHF.R.S32.HI UR6, URZ, 0x1f, UR4 ;  /* 0x0000001fff067899 */ /* 0x000fe20008011404 */
[----:B------:R-:W-:Y:S01]  /*0980*/  IABS R58, R26 ;  /* 0x0000001a003a7213 */ /* 0x000fe20000000000 */
[----:B-1----:R-:W1:Y:S01]  /*0990*/  MUFU.RCP R40, R40 ;  /* 0x0000002800287308 */ /* 0x002e620000001000 */
[----:B------:R-:W-:Y:S01]  /*09a0*/  IABS R55, R24 ;  /* 0x0000001800377213 */ /* 0x000fe20000000000 */
[----:B------:R-:W-:Y:S01]  /*09b0*/  ULEA.HI UR6, UR6, UR4, URZ, 0x5 ;  /* 0x0000000406067291 */ /* 0x000fe2000f8f28ff */
[----:B------:R-:W-:Y:S01]  /*09c0*/  IABS R60, R22 ;  /* 0x00000016003c7213 */ /* 0x000fe20000000000 */
[----:B------:R-:W0:Y:S01]  /*09d0*/  LDCU UR8, c[0x0][0x3a0] ;  /* 0x00007400ff0877ac */ /* 0x000e220008000800 */
[----:B------:R-:W-:Y:S02]  /*09e0*/  IABS R62, R21 ;  /* 0x00000015003e7213 */ /* 0x000fe40000000000 */
[----:B------:R-:W-:Y:S01]  /*09f0*/  IABS R61, R19 ;  /* 0x00000013003d7213 */ /* 0x000fe20000000000 */
[----:B----4-:R-:W4:Y:S01]  /*0a00*/  MUFU.RCP R41, R41 ;  /* 0x0000002900297308 */ /* 0x010f220000001000 */
[----:B------:R-:W-:Y:S01]  /*0a10*/  IABS R64, R20 ;  /* 0x0000001400407213 */ /* 0x000fe20000000000 */
[----:B------:R-:W-:Y:S01]  /*0a20*/  USHF.R.S32.HI UR6, URZ, 0x5, UR6 ;  /* 0x00000005ff067899 */ /* 0x000fe20008011406 */
[----:B------:R-:W-:Y:S01]  /*0a30*/  IABS R66, R17 ;  /* 0x0000001100427213 */ /* 0x000fe20000000000 */
[----:B-----5:R-:W-:Y:S01]  /*0a40*/  IMAD R164, R164, UR7, RZ ;  /* 0x00000007a4a47c24 */ /* 0x020fe2000f8e02ff */
[----:B------:R-:W-:Y:S01]  /*0a50*/  IABS R68, R16 ;  /* 0x0000001000447213 */ /* 0x000fe20000000000 */
[----:B------:R-:W-:Y:S01]  /*0a60*/  USHF.L.U32 UR4, UR7, 0x5, URZ ;  /* 0x0000000507047899 */ /* 0x000fe200080006ff */
[----:B------:R-:W-:Y:S01]  /*0a70*/  IABS R65, R14 ;  /* 0x0000000e00417213 */ /* 0x000fe20000000000 */
[----:B-1----:R-:W-:Y:S01]  /*0a80*/  VIADD R2, R40, 0xffffffe ;  /* 0x0ffffffe28027836 */ /* 0x002fe20000000000 */
[----:B------:R-:W-:-:S02]  /*0a90*/  SHF.R.S32.HI R40, RZ, 0x2, R0 ;  /* 0x00000002ff287819 */ /* 0x000fc40000011400 */
[----:B------:R-:W-:Y:S01]  /*0aa0*/  IABS R72, R12 ;  /* 0x0000000c00487213 */ /* 0x000fe20000000000 */
[----:B------:R1:W5:Y:S01]  /*0ab0*/  F2I.FTZ.U32.TRUNC.NTZ R3, R2 ;  /* 0x0000000200037305 */ /* 0x000362000021f000 */
[----:B------:R-:W-:Y:S02]  /*0ac0*/  SGXT R40, R40, 0x1 ;  /* 0x000000012828781a */ /* 0x000fe40000000200 */
[----:B------:R-:W-:Y:S01]  /*0ad0*/  IABS R82, R7 ;  /* 0x0000000700527213 */ /* 0x000fe20000000000 */
[----:B----4-:R-:W-:Y:S01]  /*0ae0*/  VIADD R4, R41, 0xffffffe ;  /* 0x0ffffffe29047836 */ /* 0x010fe20000000000 */
[----:B------:R-:W-:Y:S02]  /*0af0*/  LOP3.LUT R41, R40, 0x90, RZ, 0xc0, !PT ;  /* 0x0000009028297812 */ /* 0x000fe400078ec0ff */
[----:B------:R-:W-:Y:S01]  /*0b00*/  IABS R76, R11 ;  /* 0x0000000b004c7213 */ /* 0x000fe20000000000 */
[----:B------:R4:W0:Y:S01]  /*0b10*/  F2I.FTZ.U32.TRUNC.NTZ R5, R4 ;  /* 0x0000000400057305 */ /* 0x000822000021f000 */
[----:B-1----:R-:W-:Y:S01]  /*0b20*/  IMAD.MOV.U32 R2, RZ, RZ, RZ ;  /* 0x000000ffff027224 */ /* 0x002fe200078e00ff */
[----:B------:R-:W-:-:S02]  /*0b30*/  IABS R78, R10 ;  /* 0x0000000a004e7213 */ /* 0x000fc40000000000 */
[----:B------:R-:W-:Y:S02]  /*0b40*/  IABS R80, R8 ;  /* 0x0000000800507213 */ /* 0x000fe40000000000 */
[----:B------:R-:W-:Y:S01]  /*0b50*/  IABS R73, R39 ;  /* 0x0000002700497213 */ /* 0x000fe20000000000 */
[--C-:B-----5:R-:W-:Y:S01]  /*0b60*/  IMAD.MOV R42, RZ, RZ, -R3.reuse ;  /* 0x000000ffff2a7224 */ /* 0x120fe200078e0a03 */
[C---:B------:R-:W-:Y:S01]  /*0b70*/  LOP3.LUT R166, R194.reuse, 0x1e, RZ, 0xfc, !PT ;  /* 0x0000001ec2a67812 */ /* 0x040fe200078efcff */
[----:B----4-:R-:W-:Y:S01]  /*0b80*/  IMAD.MOV.U32 R4, RZ, RZ, RZ ;  /* 0x000000ffff047224 */ /* 0x010fe200078e00ff */
[----:B------:R-:W-:Y:S01]  /*0b90*/  LOP3.LUT R168, R194, 0x1c, RZ, 0xfc, !PT ;  /* 0x0000001cc2a87812 */ /* 0x000fe200078efcff */
[----:B------:R-:W-:Y:S01]  /*0ba0*/  IMAD R43, R42, R75, RZ ;  /* 0x0000004b2a2b7224 */ /* 0x000fe200078e02ff */
[----:B------:R-:W-:Y:S02]  /*0bb0*/  IABS R42, R38 ;  /* 0x00000026002a7213 */ /* 0x000fe40000000000 */
[C---:B------:R-:W-:Y:S01]  /*0bc0*/  LOP3.LUT R170, R194.reuse, 0x1a, RZ, 0xfc, !PT ;  /* 0x0000001ac2aa7812 */ /* 0x040fe200078efcff */
[----:B------:R-:W-:Y:S01]  /*0bd0*/  IMAD.HI.U32 R3, R3, R43, R2 ;  /* 0x0000002b03037227 */ /* 0x000fe200078e0002 */
[----:B------:R-:W-:-:S02]  /*0be0*/  LOP3.LUT R172, R194, 0x18, RZ, 0xfc, !PT ;  /* 0x00000018c2ac7812 */ /* 0x000fc400078efcff */
[----:B------:R-:W-:Y:S01]  /*0bf0*/  LOP3.LUT R174, R194, 0x16, RZ, 0xfc, !PT ;  /* 0x00000016c2ae7812 */ /* 0x000fe200078efcff */
[----:B------:R-:W-:Y:S01]  /*0c00*/  IMAD.SHL.U32 R2, R0, 0x20, RZ ;  /* 0x0000002000027824 */ /* 0x000fe200078e00ff */
[C---:B------:R-:W-:Y:S01]  /*0c10*/  LOP3.LUT R176, R194.reuse, 0x14, RZ, 0xfc, !PT ;  /* 0x00000014c2b07812 */ /* 0x040fe200078efcff */
[----:B0-----:R-:W-:Y:S01]  /*0c20*/  IMAD.MOV R43, RZ, RZ, -R5 ;  /* 0x000000ffff2b7224 */ /* 0x001fe200078e0a05 */
[C---:B------:R-:W-:Y:S01]  /*0c30*/  LOP3.LUT R178, R194.reuse, 0x12, RZ, 0xfc, !PT ;  /* 0x00000012c2b27812 */ /* 0x040fe200078efcff */
[----:B------:R-:W-:Y:S01]  /*0c40*/  IMAD.HI.U32 R40, R3, R44, RZ ;  /* 0x0000002c03287227 */ /* 0x000fe200078e00ff */
[----:B------:R-:W-:Y:S02]  /*0c50*/  LOP3.LUT R74, R41, 0x260, R2, 0xf8, !PT ;  /* 0x00000260294a7812 */ /* 0x000fe400078ef802 */
[C---:B------:R-:W-:Y:S01]  /*0c60*/  LOP3.LUT R180, R194.reuse, 0x10, RZ, 0xfc, !PT ;  /* 0x00000010c2b47812 */ /* 0x040fe200078efcff */
[----:B------:R-:W-:Y:S01]  /*0c70*/  IMAD R41, R43, R84, RZ ;  /* 0x000000542b297224 */ /* 0x000fe200078e02ff */
[----:B------:R-:W-:Y:S01]  /*0c80*/  IABS R43, R34 ;  /* 0x00000022002b7213 */ /* 0x000fe20000000000 */
[----:B------:R-:W-:Y:S01]  /*0c90*/  IMAD.HI.U32 R2, R3, R42, RZ ;  /* 0x0000002a03027227 */ /* 0x000fe200078e00ff */
[----:B------:R-:W-:-:S02]  /*0ca0*/  LOP3.LUT R182, R194, 0xe, RZ, 0xfc, !PT ;  /* 0x0000000ec2b67812 */ /* 0x000fc400078efcff */
[C---:B------:R-:W-:Y:S01]  /*0cb0*/  LOP3.LUT R184, R194.reuse, 0xc, RZ, 0xfc, !PT ;  /* 0x0000000cc2b87812 */ /* 0x040fe200078efcff */
[----:B------:R-:W-:Y:S01]  /*0cc0*/  IMAD.HI.U32 R70, R5, R41, R4 ;  /* 0x0000002905467227 */ /* 0x000fe200078e0004 */
[----:B------:R-:W-:Y:S02]  /*0cd0*/  IABS R41, R35 ;  /* 0x0000002300297213 */ /* 0x000fe40000000000 */
[C---:B------:R-:W-:Y:S01]  /*0ce0*/  LOP3.LUT R186, R194.reuse, 0xa, RZ, 0xfc, !PT ;  /* 0x0000000ac2ba7812 */ /* 0x040fe200078efcff */
[----:B------:R-:W-:Y:S01]  /*0cf0*/  IMAD.HI.U32 R4, R3, R46, RZ ;  /* 0x0000002e03047227 */ /* 0x000fe200078e00ff */
[C---:B------:R-:W-:Y:S02]  /*0d00*/  LOP3.LUT R188, R194.reuse, 0x8, RZ, 0xfc, !PT ;  /* 0x00000008c2bc7812 */ /* 0x040fe400078efcff */
[C---:B------:R-:W-:Y:S01]  /*0d10*/  LOP3.LUT R190, R194.reuse, 0x6, RZ, 0xfc, !PT ;  /* 0x00000006c2be7812 */ /* 0x040fe200078efcff */
[----:B------:R-:W-:Y:S01]  /*0d20*/  IMAD.MOV R2, RZ, RZ, -R2 ;  /* 0x000000ffff027224 */ /* 0x000fe200078e0a02 */
[C---:B------:R-:W-:Y:S01]  /*0d30*/  LOP3.LUT R192, R194.reuse, 0x4, RZ, 0xfc, !PT ;  /* 0x00000004c2c07812 */ /* 0x040fe200078efcff */
[----:B------:R-:W-:Y:S01]  /*0d40*/  IMAD.MOV R40, RZ, RZ, -R40 ;  /* 0x000000ffff287224 */ /* 0x000fe200078e0a28 */
[----:B------:R-:W-:Y:S01]  /*0d50*/  LOP3.LUT R196, R194, 0x2, RZ, 0xfc, !PT ;  /* 0x00000002c2c47812 */ /* 0x000fe200078efcff */
[----:B------:R-:W-:Y:S01]  /*0d60*/  IMAD.MOV R5, RZ, RZ, -R4 ;  /* 0x000000ffff057224 */ /* 0x000fe200078e0a04 */
[C---:B------:R-:W-:Y:S01]  /*0d70*/  LOP3.LUT R157, R6.reuse, 0x8, RZ, 0x3c, !PT ;  /* 0x00000008069d7812 */ /* 0x040fe200078e3cff */
[C---:B------:R-:W-:Y:S01]  /*0d80*/  IMAD R2, R75.reuse, R2, R42 ;  /* 0x000000024b027224 */ /* 0x040fe200078e022a */
[C---:B------:R-:W-:Y:S01]  /*0d90*/  LOP3.LUT R159, R6.reuse, 0x10, RZ, 0x3c, !PT ;  /* 0x00000010069f7812 */ /* 0x040fe200078e3cff */
[C---:B------:R-:W-:Y:S01]  /*0da0*/  IMAD R4, R75.reuse, R40, R44 ;  /* 0x000000284b047224 */ /* 0x040fe200078e022c */
[----:B------:R-:W-:Y:S01]  /*0db0*/  LOP3.LUT R161, R6, 0x18, RZ, 0x3c, !PT ;  /* 0x0000001806a17812 */ /* 0x000fe200078e3cff */
[----:B------:R-:W-:Y:S01]  /*0dc0*/  IMAD.MOV.U32 R42, RZ, RZ, R41 ;  /* 0x000000ffff2a7224 */ /* 0x000fe200078e0029 */
[C---:B------:R-:W-:Y:S01]  /*0dd0*/  ISETP.GT.U32.AND P4, PT, R75.reuse, R2, PT ;  /* 0x000000024b00720c */ /* 0x040fe20003f84070 */
[----:B------:R-:W-:Y:S01]  /*0de0*/  IMAD.MOV.U32 R44, RZ, RZ, R43 ;  /* 0x000000ffff2c7224 */ /* 0x000fe200078e002b */
[----:B------:R-:W-:Y:S01]  /*0df0*/  ISETP.GT.U32.AND P5, PT, R75, R4, PT ;  /* 0x000000044b00720c */ /* 0x000fe20003fa4070 */
[----:B------:R-:W-:-:S04]  /*0e00*/  IMAD.HI.U32 R40, R3, R42, RZ ;  /* 0x0000002a03287227 */ /* 0x000fc800078e00ff */
[----:B------:R-:W-:-:S04]  /*0e10*/  IMAD.HI.U32 R41, R3, R44, RZ ;  /* 0x0000002c03297227 */ /* 0x000fc800078e00ff */
[C---:B------:R-:W-:Y:S01]  /*0e20*/  IMAD R5, R75.reuse, R5, R46 ;  /* 0x000000054b057224 */ /* 0x040fe200078e022e */
[----:B------:R-:W-:Y:S01]  /*0e30*/  IABS R46, R33 ;  /* 0x00000021002e7213 */ /* 0x000fe20000000000 */
[----:B------:R-:W-:Y:S02]  /*0e40*/  IMAD.MOV R43, RZ, RZ, -R40 ;  /* 0x000000ffff2b7224 */ /* 0x000fe400078e0a28 */
[----:B------:R-:W-:Y:S01]  /*0e50*/  IMAD.MOV R45, RZ, RZ, -R41 ;  /* 0x000000ffff2d7224 */ /* 0x000fe200078e0a29 */
[----:B------:R-:W-:Y:S01]  /*0e60*/  ISETP.GT.U32.AND P2, PT, R75, R5, PT ;  /* 0x000000054b00720c */ /* 0x000fe20003f44070 */
[----:B------:R-:W-:-:S04]  /*0e70*/  IMAD.HI.U32 R41, R3, R50, RZ ;  /* 0x0000003203297227 */ /* 0x000fc800078e00ff */
[----:B------:R-:W-:Y:S02]  /*0e80*/  IMAD R42, R75, R43, R42 ;  /* 0x0000002b4b2a7224 */ /* 0x000fe400078e022a */
[----:B------:R-:W-:-:S03]  /*0e90*/  IMAD.HI.U32 R40, R3, R46, RZ ;  /* 0x0000002e03287227 */ /* 0x000fc600078e00ff */
[C---:B------:R-:W-:Y:S01]  /*0ea0*/  ISETP.GT.U32.AND P1, PT, R75.reuse, R42, PT ;  /* 0x0000002a4b00720c */ /* 0x040fe20003f24070 */
[----:B------:R-:W-:Y:S02]  /*0eb0*/  IMAD R43, R75, R45, R44 ;  /* 0x0000002d4b2b7224 */ /* 0x000fe400078e022c */
[----:B------:R-:W-:Y:S02]  /*0ec0*/  IMAD.MOV R41, RZ, RZ, -R41 ;  /* 0x000000ffff297224 */ /* 0x000fe400078e0a29 */
[----:B------:R-:W-:Y:S01]  /*0ed0*/  IMAD.HI.U32 R44, R3, R52, RZ ;  /* 0x00000034032c7227 */ /* 0x000fe200078e00ff */
[----:B------:R-:W-:-:S03]  /*0ee0*/  ISETP.GT.U32.AND P0, PT, R75, R43, PT ;  /* 0x0000002b4b00720c */ /* 0x000fc60003f04070 */
[----:B------:R-:W-:Y:S02]  /*0ef0*/  IMAD.MOV R40, RZ, RZ, -R40 ;  /* 0x000000ffff287224 */ /* 0x000fe400078e0a28 */
[C---:B------:R-:W-:Y:S02]  /*0f00*/  IMAD R45, R75.reuse, R41, R50 ;  /* 0x000000294b2d7224 */ /* 0x040fe400078e0232 */
[----:B------:R-:W-:Y:S02]  /*0f10*/  IMAD.MOV R47, RZ, RZ, -R44 ;  /* 0x000000ffff2f7224 */ /* 0x000fe400078e0a2c */
[----:B------:R-:W-:Y:S02]  /*0f20*/  IMAD.MOV.U32 R50, RZ, RZ, R51 ;  /* 0x000000ffff327224 */ /* 0x000fe400078e0033 */
[C---:B------:R-:W-:Y:S02]  /*0f30*/  IMAD R44, R75.reuse, R40, R46 ;  /* 0x000000284b2c7224 */ /* 0x040fe400078e022e */
[----:B------:R-:W-:Y:S01]  /*0f40*/  IMAD R46, R75, R47, R52 ;  /* 0x0000002f4b2e7224 */ /* 0x000fe200078e0234 */
[----:B------:R-:W-:Y:S01]  /*0f50*/  IABS R52, R28 ;  /* 0x0000001c00347213 */ /* 0x000fe20000000000 */
[----:B------:R-:W-:Y:S01]  /*0f60*/  IMAD.HI.U32 R41, R3, R50, RZ ;  /* 0x0000003203297227 */ /* 0x000fe200078e00ff */
[----:B------:R-:W-:-:S03]  /*0f70*/  ISETP.GT.U32.AND P3, PT, R75, R44, PT ;  /* 0x0000002c4b00720c */ /* 0x000fc60003f64070 */
[----:B------:R-:W-:-:S04]  /*0f80*/  IMAD.HI.U32 R40, R3, R54, RZ ;  /* 0x0000003603287227 */ /* 0x000fc800078e00ff */
[----:B------:R-:W-:Y:S02]  /*0f90*/  IMAD.MOV R51, RZ, RZ, -R41 ;  /* 0x000000ffff337224 */ /* 0x000fe400078e0a29 */
[----:B------:R-:W-:Y:S02]  /*0fa0*/  IMAD.MOV R47, RZ, RZ, -R40 ;  /* 0x000000ffff2f7224 */ /* 0x000fe400078e0a28 */
[----:B------:R-:W-:-:S04]  /*0fb0*/  IMAD.HI.U32 R40, R3, R52, RZ ;  /* 0x0000003403287227 */ /* 0x000fc800078e00ff */
[----:B------:R-:W-:-:S04]  /*0fc0*/  IMAD.HI.U32 R41, R3, R56, RZ ;  /* 0x0000003803297227 */ /* 0x000fc800078e00ff */
[----:B------:R-:W-:Y:S02]  /*0fd0*/  IMAD R50, R75, R51, R50 ;  /* 0x000000334b327224 */ /* 0x000fe400078e0232 */
[----:B------:R-:W-:-:S04]  /*0fe0*/  IMAD.HI.U32 R51, R3, R58, RZ ;  /* 0x0000003a03337227 */ /* 0x000fc800078e00ff */
[----:B------:R-:W-:Y:S02]  /*0ff0*/  IMAD.MOV R40, RZ, RZ, -R40 ;  /* 0x000000ffff287224 */ /* 0x000fe400078e0a28 */
[----:B------:R-:W-:Y:S02]  /*1000*/  IMAD.MOV R41, RZ, RZ, -R41 ;  /* 0x000000ffff297224 */ /* 0x000fe400078e0a29 */
[----:B------:R-:W-:Y:S02]  /*1010*/  IMAD.MOV R53, RZ, RZ, -R51 ;  /* 0x000000ffff357224 */ /* 0x000fe400078e0a33 */
[C---:B------:R-:W-:Y:S01]  /*1020*/  IMAD R47, R75.reuse, R47, R54 ;  /* 0x0000002f4b2f7224 */ /* 0x040fe200078e0236 */
[----:B------:R-:W-:Y:S01]  /*1030*/  IABS R54, R25 ;  /* 0x0000001900367213 */ /* 0x000fe20000000000 */
[C---:B------:R-:W-:Y:S02]  /*1040*/  IMAD R51, R75.reuse, R40, R52 ;  /* 0x000000284b337224 */ /* 0x040fe400078e0234 */
[----:B------:R-:W-:-:S02]  /*1050*/  IMAD R52, R75, R41, R56 ;  /* 0x000000294b347224 */ /* 0x000fc400078e0238 */
[----:B------:R-:W-:Y:S02]  /*1060*/  IMAD.MOV.U32 R56, RZ, RZ, R55 ;  /* 0x000000ffff387224 */ /* 0x000fe400078e0037 */
[----:B------:R-:W-:-:S04]  /*1070*/  IMAD.HI.U32 R40, R3, R54, RZ ;  /* 0x0000003603287227 */ /* 0x000fc800078e00ff */
[----:B------:R-:W-:-:S04]  /*1080*/  IMAD.HI.U32 R41, R3, R56, RZ ;  /* 0x0000003803297227 */ /* 0x000fc800078e00ff */
[----:B------:R-:W-:Y:S01]  /*1090*/  IMAD R53, R75, R53, R58 ;  /* 0x000000354b357224 */ /* 0x000fe200078e023a */
[----:B------:R-:W-:Y:S01]  /*10a0*/  IABS R58, R23 ;  /* 0x00000017003a7213 */ /* 0x000fe20000000000 */
[----:B------:R-:W-:Y:S02]  /*10b0*/  IMAD.MOV R55, RZ, RZ, -R40 ;  /* 0x000000ffff377224 */ /* 0x000fe400078e0a28 */
[----:B------:R-:W-:Y:S02]  /*10c0*/  IMAD.MOV R57, RZ, RZ, -R41 ;  /* 0x000000ffff397224 */ /* 0x000fe400078e0a29 */
[----:B------:R-:W-:-:S04]  /*10d0*/  IMAD.HI.U32 R41, R3, R60, RZ ;  /* 0x0000003c03297227 */ /* 0x000fc800078e00ff */
[----:B------:R-:W-:Y:S02]  /*10e0*/  IMAD R54, R75, R55, R54 ;  /* 0x000000374b367224 */ /* 0x000fe400078e0236 */
[----:B------:R-:W-:-:S04]  /*10f0*/  IMAD.HI.U32 R40, R3, R58, RZ ;  /* 0x0000003a03287227 */ /* 0x000fc800078e00ff */
[----:B------:R-:W-:Y:S02]  /*1100*/  IMAD R55, R75, R57, R56 ;  /* 0x000000394b377224 */ /* 0x000fe400078e0238 */
[----:B------:R-:W-:Y:S02]  /*1110*/  IMAD.MOV R41, RZ, RZ, -R41 ;  /* 0x000000ffff297224 */ /* 0x000fe400078e0a29 */
[----:B------:R-:W-:-:S04]  /*1120*/  IMAD.HI.U32 R56, R3, R62, RZ ;  /* 0x0000003e03387227 */ /* 0x000fc800078e00ff */
[----:B------:R-:W-:Y:S02]  /*1130*/  IMAD.MOV R40, RZ, RZ, -R40 ;  /* 0x000000ffff287224 */ /* 0x000fe400078e0a28 */
[C---:B------:R-:W-:Y:S02]  /*1140*/  IMAD R57, R75.reuse, R41, R60 ;  /* 0x000000294b397224 */ /* 0x040fe400078e023c */
[----:B------:R-:W-:Y:S02]  /*1150*/  IMAD.MOV R59, RZ, RZ, -R56 ;  /* 0x000000ffff3b7224 */ /* 0x000fe400078e0a38 */
[----:B------:R-:W-:Y:S02]  /*1160*/  IMAD.MOV.U32 R60, RZ, RZ, R61 ;  /* 0x000000ffff3c7224 */ /* 0x000fe400078e003d */
[C---:B------:R-:W-:Y:S02]  /*1170*/  IMAD R56, R75.reuse, R40, R58 ;  /* 0x000000284b387224 */ /* 0x040fe400078e023a */
[----:B------:R-:W-:Y:S01]  /*1180*/  IMAD R58, R75, R59, R62 ;  /* 0x0000003b4b3a7224 */ /* 0x000fe200078e023e */
[----:B------:R-:W-:Y:S01]  /*1190*/  IABS R62, R18 ;  /* 0x00000012003e7213 */ /* 0x000fe20000000000 */
[----:B------:R-:W-:-:S04]  /*11a0*/  IMAD.HI.U32 R41, R3, R60, RZ ;  /* 0x0000003c03297227 */ /* 0x000fc800078e00ff */
        /* <DEDUP_REMOVED lines=10> */
[C---:B------:R-:W-:Y:S02]  /*1250*/  IMAD R61, R75.reuse, R40, R62 ;  /* 0x000000284b3d7224 */ /* 0x040fe400078e023e */
[----:B------:R-:W-:Y:S02]  /*1260*/  IMAD R62, R75, R41, R66 ;  /* 0x000000294b3e7224 */ /* 0x000fe400078e0242 */
[----:B------:R-:W-:-:S02]  /*1270*/  IMAD.MOV.U32 R66, RZ, RZ, R65 ;  /* 0x000000ffff427224 */ /* 0x000fc400078e0041 */
[----:B------:R-:W-:Y:S01]  /*1280*/  IMAD R59, R75, R59, R64 ;  /* 0x0000003b4b3b7224 */ /* 0x000fe200078e0240 */
[----:B------:R-:W-:Y:S01]  /*1290*/  IABS R64, R15 ;  /* 0x0000000f00407213 */ /* 0x000fe20000000000 */
[----:B------:R-:W-:-:S04]  /*12a0*/  IMAD.HI.U32 R41, R3, R66, RZ ;  /* 0x0000004203297227 */ /* 0x000fc800078e00ff */
[----:B------:R-:W-:-:S04]  /*12b0*/  IMAD.HI.U32 R40, R3, R64, RZ ;  /* 0x0000004003287227 */ /* 0x000fc800078e00ff */
[----:B------:R-:W-:Y:S02]  /*12c0*/  IMAD.MOV R67, RZ, RZ, -R41 ;  /* 0x000000ffff437224 */ /* 0x000fe400078e0a29 */
[----:B------:R-:W-:-:S04]  /*12d0*/  IMAD.HI.U32 R41, R3, R72, RZ ;  /* 0x0000004803297227 */ /* 0x000fc800078e00ff */
[----:B------:R-:W-:Y:S02]  /*12e0*/  IMAD.MOV R65, RZ, RZ, -R40 ;  /* 0x000000ffff417224 */ /* 0x000fe400078e0a28 */
[----:B------:R-:W-:Y:S02]  /*12f0*/  IMAD.MOV R41, RZ, RZ, -R41 ;  /* 0x000000ffff297224 */ /* 0x000fe400078e0a29 */
[C---:B------:R-:W-:Y:S02]  /*1300*/  IMAD R64, R75.reuse, R65, R64 ;  /* 0x000000414b407224 */ /* 0x040fe400078e0240 */
[C---:B------:R-:W-:Y:S02]  /*1310*/  IMAD R65, R75.reuse, R67, R66 ;  /* 0x000000434b417224 */ /* 0x040fe400078e0242 */
[----:B------:R-:W-:Y:S02]  /*1320*/  IMAD R67, R75, R41, R72 ;  /* 0x000000294b437224 */ /* 0x000fe400078e0248 */
[----:B------:R-:W-:-:S04]  /*1330*/  IMAD.HI.U32 R41, R3, R82, RZ ;  /* 0x0000005203297227 */ /* 0x000fc800078e00ff */
[----:B------:R-:W-:Y:S02]  /*1340*/  IMAD.MOV R41, RZ, RZ, -R41 ;  /* 0x000000ffff297224 */ /* 0x000fe400078e0a29 */
[--C-:B------:R-:W-:Y:S02]  /*1350*/  @!P2 IMAD.IADD R5, R5, 0x1, -R75.reuse ;  /* 0x000000010505a824 */ /* 0x100fe400078e0a4b */
[----:B------:R-:W-:Y:S01]  /*1360*/  IMAD R72, R75, R41, R82 ;  /* 0x000000294b487224 */ /* 0x000fe200078e0252 */
[----:B------:R-:W-:Y:S01]  /*1370*/  CS2R R82, SRZ ;  /* 0x0000000000527805 */ /* 0x000fe2000001ff00 */
[--C-:B------:R-:W-:Y:S01]  /*1380*/  @!P0 IMAD.IADD R43, R43, 0x1, -R75.reuse ;  /* 0x000000012b2b8824 */ /* 0x100fe200078e0a4b */
[C---:B------:R-:W-:Y:S01]  /*1390*/  ISETP.GT.U32.AND P0, PT, R75.reuse, R5, PT ;  /* 0x000000054b00720c */ /* 0x040fe20003f04070 */
[--C-:B------:R-:W-:Y:S01]  /*13a0*/  @!P1 IMAD.IADD R42, R42, 0x1, -R75.reuse ;  /* 0x000000012a2a9824 */ /* 0x100fe200078e0a4b */
[----:B------:R-:W-:Y:S01]  /*13b0*/  ISETP.GT.U32.AND P6, PT, R75, R72, PT ;  /* 0x000000484b00720c */ /* 0x000fe20003fc4070 */
[----:B------:R-:W-:-:S02]  /*13c0*/  @!P4 IMAD.IADD R2, R2, 0x1, -R75 ;  /* 0x000000010202c824 */ /* 0x000fc400078e0a4b */
[--C-:B------:R-:W-:Y:S01]  /*13d0*/  @!P5 IMAD.IADD R4, R4, 0x1, -R75.reuse ;  /* 0x000000010404d824 */ /* 0x100fe200078e0a4b */
[C---:B------:R-:W-:Y:S01]  /*13e0*/  ISETP.GT.U32.AND P5, PT, R75.reuse, R43, PT ;  /* 0x0000002b4b00720c */ /* 0x040fe20003fa4070 */
[--C-:B------:R-:W-:Y:S01]  /*13f0*/  @!P3 IMAD.IADD R44, R44, 0x1, -R75.reuse ;  /* 0x000000012c2cb824 */ /* 0x100fe200078e0a4b */
[C---:B------:R-:W-:Y:S01]  /*1400*/  ISETP.GT.U32.AND P3, PT, R75.reuse, R42, PT ;  /* 0x0000002a4b00720c */ /* 0x040fe20003f64070 */
[C---:B------:R-:W-:Y:S01]  /*1410*/  IMAD R63, R75.reuse, R63, R68 ;  /* 0x0000003f4b3f7224 */ /* 0x040fe200078e0244 */
[----:B------:R-:W-:Y:S01]  /*1420*/  ISETP.GT.U32.AND P2, PT, R75, R2, PT ;  /* 0x000000024b00720c */ /* 0x000fe20003f44070 */
[----:B------:R-:W-:Y:S01]  /*1430*/  IMAD.HI.U32 R66, R3, R76, RZ ;  /* 0x0000004c03427227 */ /* 0x000fe200078e00ff */
[C---:B------:R-:W-:Y:S02]  /*1440*/  ISETP.GT.U32.AND P1, PT, R75.reuse, R4, PT ;  /* 0x000000044b00720c */ /* 0x040fe40003f24070 */
[----:B------:R-:W-:Y:S01]  /*1450*/  IABS R68, R13 ;  /* 0x0000000d00447213 */ /* 0x000fe20000000000 */
[--C-:B------:R-:W-:Y:S01]  /*1460*/  @!P6 IMAD.IADD R72, R72, 0x1, -R75.reuse ;  /* 0x000000014848e824 */ /* 0x100fe200078e0a4b */
[----:B------:R-:W-:Y:S01]  /*1470*/  ISETP.GT.U32.AND P6, PT, R75, R44, PT ;  /* 0x0000002c4b00720c */ /* 0x000fe20003fc4070 */
[--C-:B------:R-:W-:Y:S01]  /*1480*/  @!P0 IMAD.IADD R5, R5, 0x1, -R75.reuse ;  /* 0x0000000105058824 */ /* 0x100fe200078e0a4b */
[----:B------:R-:W-:Y:S01]  /*1490*/  ISETP.GT.U32.AND P0, PT, R75, R50, PT ;  /* 0x000000324b00720c */ /* 0x000fe20003f04070 */
[--C-:B------:R-:W-:Y:S01]  /*14a0*/  @!P5 IMAD.IADD R43, R43, 0x1, -R75.reuse ;  /* 0x000000012b2bd824 */ /* 0x100fe200078e0a4b */
[C---:B------:R-:W-:Y:S01]  /*14b0*/  ISETP.GT.U32.AND P4, PT, R75.reuse, R72, PT ;  /* 0x000000484b00720c */ /* 0x040fe20003f84070 */
[--C-:B------:R-:W-:Y:S01]  /*14c0*/  @!P3 IMAD.IADD R42, R42, 0x1, -R75.reuse ;  /* 0x000000012a2ab824 */ /* 0x100fe200078e0a4b */
[C---:B------:R-:W-:Y:S01]  /*14d0*/  ISETP.GT.U32.AND P3, PT, R75.reuse, R51, PT ;  /* 0x000000334b00720c */ /* 0x040fe20003f64070 */
[--C-:B------:R-:W-:Y:S01]  /*14e0*/  @!P2 IMAD.IADD R2, R2, 0x1, -R75.reuse ;  /* 0x000000010202a824 */ /* 0x100fe200078e0a4b */
[C---:B------:R-:W-:Y:S01]  /*14f0*/  ISETP.GT.U32.AND P2, PT, R75.reuse, R46, PT ;  /* 0x0000002e4b00720c */ /* 0x040fe20003f44070 */
[----:B------:R-:W-:Y:S01]  /*1500*/  @!P1 IMAD.IADD R4, R4, 0x1, -R75 ;  /* 0x0000000104049824 */ /* 0x000fe200078e0a4b */
[----:B------:R-:W-:Y:S01]  /*1510*/  ISETP.GT.U32.AND P1, PT, R75, R47, PT ;  /* 0x0000002f4b00720c */ /* 0x000fe20003f24070 */
[----:B------:R-:W-:Y:S01]  /*1520*/  IMAD.HI.U32 R40, R3, R68, RZ ;  /* 0x0000004403287227 */ /* 0x000fe200078e00ff */
[----:B------:R-:W-:-:S03]  /*1530*/  ISETP.GT.U32.AND P5, PT, R75, R52, PT ;  /* 0x000000344b00720c */ /* 0x000fc60003fa4070 */
[--C-:B------:R-:W-:Y:S01]  /*1540*/  @!P0 IMAD.IADD R50, R50, 0x1, -R75.reuse ;  /* 0x0000000132328824 */ /* 0x100fe200078e0a4b */
[C---:B------:R-:W-:Y:S01]  /*1550*/  ISETP.GT.U32.AND P0, PT, R75.reuse, R57, PT ;  /* 0x000000394b00720c */ /* 0x040fe20003f04070 */
[--C-:B------:R-:W-:Y:S01]  /*1560*/  @!P4 IMAD.IADD R72, R72, 0x1, -R75.reuse ;  /* 0x000000014848c824 */ /* 0x100fe200078e0a4b */
[C---:B------:R-:W-:Y:S01]  /*1570*/  ISETP.GT.U32.AND P4, PT, R75.reuse, R45, PT ;  /* 0x0000002d4b00720c */ /* 0x040fe20003f84070 */
[--C-:B------:R-:W-:Y:S01]  /*1580*/  @!P6 IMAD.IADD R44, R44, 0x1, -R75.reuse ;  /* 0x000000012c2ce824 */ /* 0x100fe200078e0a4b */
[----:B------:R-:W-:Y:S01]  /*1590*/  ISETP.GT.U32.AND P6, PT, R75, R53, PT ;  /* 0x000000354b00720c */ /* 0x000fe20003fc4070 */
        /* <DEDUP_REMOVED lines=9> */
[----:B------:R-:W-:Y:S01]  /*1630*/  ISETP.GT.U32.AND P0, PT, R75, R51, PT ;  /* 0x000000334b00720c */ /* 0x000fe20003f04070 */
[--C-:B------:R-:W-:Y:S01]  /*1640*/  @!P4 IMAD.IADD R45, R45, 0x1, -R75.reuse ;  /* 0x000000012d2dc824 */ /* 0x100fe200078e0a4b */
[----:B------:R-:W-:Y:S01]  /*1650*/  ISETP.GT.U32.AND P4, PT, R75, R54, PT ;  /* 0x000000364b00720c */ /* 0x000fe20003f84070 */
[----:B------:R-:W-:-:S02]  /*1660*/  @!P6 IMAD.IADD R53, R53, 0x1, -R75 ;  /* 0x000000013535e824 */ /* 0x000fc400078e0a4b */
[--C-:B------:R-:W-:Y:S01]  /*1670*/  @!P3 IMAD.IADD R58, R58, 0x1, -R75.reuse ;  /* 0x000000013a3ab824 */ /* 0x100fe200078e0a4b */
[----:B------:R-:W-:Y:S01]  /*1680*/  ISETP.GT.U32.AND P6, PT, R75, R45, PT ;  /* 0x0000002d4b00720c */ /* 0x000fe20003fc4070 */
[--C-:B------:R-:W-:Y:S01]  /*1690*/  @!P2 IMAD.IADD R55, R55, 0x1, -R75.reuse ;  /* 0x000000013737a824 */ /* 0x100fe200078e0a4b */
[C---:B------:R-:W-:Y:S01]  /*16a0*/  ISETP.GT.U32.AND P3, PT, R75.reuse, R52, PT ;  /* 0x000000344b00720c */ /* 0x040fe20003f64070 */
[--C-:B------:R-:W-:Y:S01]  /*16b0*/  @!P1 IMAD.IADD R56, R56, 0x1, -R75.reuse ;  /* 0x0000000138389824 */ /* 0x100fe200078e0a4b */
[C---:B------:R-:W-:Y:S01]  /*16c0*/  ISETP.GT.U32.AND P2, PT, R75.reuse, R47, PT ;  /* 0x0000002f4b00720c */ /* 0x040fe20003f44070 */
[----:B------:R-:W-:Y:S01]  /*16d0*/  IMAD.MOV R40, RZ, RZ, -R40 ;  /* 0x000000ffff287224 */ /* 0x000fe200078e0a28 */
[----:B------:R-:W-:Y:S01]  /*16e0*/  ISETP.GT.U32.AND P1, PT, R75, R50, PT ;  /* 0x000000324b00720c */ /* 0x000fe20003f24070 */
[--C-:B------:R-:W-:Y:S01]  /*16f0*/  @!P0 IMAD.IADD R51, R51, 0x1, -R75.reuse ;  /* 0x0000000133338824 */ /* 0x100fe200078e0a4b */
[C---:B------:R-:W-:Y:S01]  /*1700*/  ISETP.GT.U32.AND P0, PT, R75.reuse, R57, PT ;  /* 0x000000394b00720c */ /* 0x040fe20003f04070 */
[----:B------:R-:W-:Y:S01]  /*1710*/  @!P4 IMAD.IADD R54, R54, 0x1, -R75 ;  /* 0x000000013636c824 */ /* 0x000fe200078e0a4b */
[----:B------:R-:W-:Y:S01]  /*1720*/  ISETP.GT.U32.AND P4, PT, R75, R46, PT ;  /* 0x0000002e4b00720c */ /* 0x000fe20003f84070 */
[----:B------:R-:W-:-:S02]  /*1730*/  IMAD.MOV R69, RZ, RZ, -R66 ;  /* 0x000000ffff457224 */ /* 0x000fc400078e0a42 */
[--C-:B------:R-:W-:Y:S01]  /*1740*/  @!P5 IMAD.IADD R59, R59, 0x1, -R75.reuse ;  /* 0x000000013b3bd824 */ /* 0x100fe200078e0a4b */
[C---:B------:R-:W-:Y:S01]  /*1750*/  ISETP.GT.U32.AND P5, PT, R75.reuse, R54, PT ;  /* 0x000000364b00720c */ /* 0x040fe20003fa4070 */
[C---:B------:R-:W-:Y:S02]  /*1760*/  IMAD R66, R75.reuse, R40, R68 ;  /* 0x000000284b427224 */ /* 0x040fe400078e0244 */
[----:B------:R-:W-:Y:S01]  /*1770*/  IMAD R68, R75, R69, R76 ;  /* 0x000000454b447224 */ /* 0x000fe200078e024c */
[----:B------:R-:W-:Y:S01]  /*1780*/  IABS R76, R9 ;  /* 0x00000009004c7213 */ /* 0x000fe20000000000 */
[----:B------:R-:W-:Y:S01]  /*1790*/  @!P6 IMAD.IADD R45, R45, 0x1, -R75 ;  /* 0x000000012d2de824 */ /* 0x000fe200078e0a4b */
[----:B------:R-:W-:Y:S01]  /*17a0*/  ISETP.GT.U32.AND P6, PT, R75, R53, PT ;  /* 0x000000354b00720c */ /* 0x000fe20003fc4070 */
[----:B------:R-:W-:-:S04]  /*17b0*/  IMAD.HI.U32 R40, R3, R78, RZ ;  /* 0x0000004e03287227 */ /* 0x000fc800078e00ff */
[--C-:B------:R-:W-:Y:S01]  /*17c0*/  @!P3 IMAD.IADD R52, R52, 0x1, -R75.reuse ;  /* 0x000000013434b824 */ /* 0x100fe200078e0a4b */
[----:B------:R-:W-:Y:S01]  /*17d0*/  ISETP.GT.U32.AND P3, PT, R75, R58, PT ;  /* 0x0000003a4b00720c */ /* 0x000fe20003f64070 */
[--C-:B------:R-:W-:Y:S01]  /*17e0*/  @!P2 IMAD.IADD R47, R47, 0x1, -R75.reuse ;  /* 0x000000012f2fa824 */ /* 0x100fe200078e0a4b */
[C---:B------:R-:W-:Y:S01]  /*17f0*/  ISETP.GT.U32.AND P2, PT, R75.reuse, R55, PT ;  /* 0x000000374b00720c */ /* 0x040fe20003f44070 */
[--C-:B------:R-:W-:Y:S01]  /*1800*/  @!P1 IMAD.IADD R50, R50, 0x1, -R75.reuse ;  /* 0x0000000132329824 */ /* 0x100fe200078e0a4b */
[C---:B------:R-:W-:Y:S01]  /*1810*/  ISETP.GT.U32.AND P1, PT, R75.reuse, R56, PT ;  /* 0x000000384b00720c */ /* 0x040fe20003f24070 */
[--C-:B------:R-:W-:Y:S01]  /*1820*/  @!P4 IMAD.IADD R46, R46, 0x1, -R75.reuse ;  /* 0x000000012e2ec824 */ /* 0x100fe200078e0a4b */
[----:B------:R-:W-:Y:S01]  /*1830*/  ISETP.GT.U32.AND P4, PT, R75, R59, PT ;  /* 0x0000003b4b00720c */ /* 0x000fe20003f84070 */
[----:B------:R-:W-:Y:S02]  /*1840*/  IMAD.MOV R69, RZ, RZ, -R40 ;  /* 0x000000ffff457224 */ /* 0x000fe400078e0a28 */
[----:B------:R-:W-:Y:S01]  /*1850*/  @!P0 IMAD.IADD R57, R57, 0x1, -R75 ;  /* 0x0000000139398824 */ /* 0x000fe200078e0a4b */
[----:B------:R-:W-:Y:S01]  /*1860*/  ISETP.GT.U32.AND P0, PT, R75, R64, PT ;  /* 0x000000404b00720c */ /* 0x000fe20003f04070 */
[----:B------:R-:W-:-:S04]  /*1870*/  IMAD.HI.U32 R40, R3, R76, RZ ;  /* 0x0000004c03287227 */ /* 0x000fc800078e00ff */
[----:B------:R-:W-:-:S04]  /*1880*/  IMAD.HI.U32 R3, R3, R80, RZ ;  /* 0x0000005003037227 */ /* 0x000fc800078e00ff */
[----:B------:R-:W-:Y:S01]  /*1890*/  @!P5 IMAD.IADD R54, R54, 0x1, -R75 ;  /* 0x000000013636d824 */ /* 0x000fe200078e0a4b */
[----:B------:R-:W-:Y:S01]  /*18a0*/  ISETP.GT.U32.AND P5, PT, R75, R61, PT ;  /* 0x0000003d4b00720c */ /* 0x000fe20003fa4070 */
[----:B------:R-:W-:Y:S02]  /*18b0*/  IMAD.MOV R3, RZ, RZ, -R3 ;  /* 0x000000ffff037224 */ /* 0x000fe400078e0a03 */
[--C-:B------:R-:W-:Y:S01]  /*18c0*/  @!P6 IMAD.IADD R53, R53, 0x1, -R75.reuse ;  /* 0x000000013535e824 */ /* 0x100fe200078e0a4b */
[C---:B------:R-:W-:Y:S01]  /*18d0*/  ISETP.GT.U32.AND P6, PT, R75.reuse, R60, PT ;  /* 0x0000003c4b00720c */ /* 0x040fe20003fc4070 */
[C---:B------:R-:W-:Y:S01]  /*18e0*/  IMAD R71, R75.reuse, R3, R80 ;  /* 0x000000034b477224 */ /* 0x040fe200078e0250 */
[----:B------:R-:W-:Y:S01]  /*18f0*/  LOP3.LUT R3, R0, 0x3, RZ, 0xc0, !PT ;  /* 0x0000000300037812 */ /* 0x000fe200078ec0ff */
[----:B------:R-:W-:Y:S01]  /*1900*/  @!P3 IMAD.IADD R58, R58, 0x1, -R75 ;  /* 0x000000013a3ab824 */ /* 0x000fe200078e0a4b */
[----:B------:R-:W-:Y:S01]  /*1910*/  ISETP.GT.U32.AND P3, PT, R75, R65, PT ;  /* 0x000000414b00720c */ /* 0x000fe20003f64070 */
[----:B------:R-:W-:Y:S01]  /*1920*/  IMAD.HI.U32 R70, R70, R73, RZ ;  /* 0x0000004946467227 */ /* 0x000fe200078e00ff */
[----:B------:R-:W-:-:S03]  /*1930*/  CS2R R80, SRZ ;  /* 0x0000000000507805 */ /* 0x000fc6000001ff00 */
[--C-:B------:R-:W-:Y:S01]  /*1940*/  @!P2 IMAD.IADD R55, R55, 0x1, -R75.reuse ;  /* 0x000000013737a824 */ /* 0x100fe200078e0a4b */
[C---:B------:R-:W-:Y:S01]  /*1950*/  ISETP.GT.U32.AND P2, PT, R75.reuse, R62, PT ;  /* 0x0000003e4b00720c */ /* 0x040fe20003f44070 */
[--C-:B------:R-:W-:Y:S01]  /*1960*/  @!P1 IMAD.IADD R56, R56, 0x1, -R75.reuse ;  /* 0x0000000138389824 */ /* 0x100fe200078e0a4b */
[----:B------:R-:W-:Y:S01]  /*1970*/  ISETP.GT.U32.AND P1, PT, R75, R63, PT ;  /* 0x0000003f4b00720c */ /* 0x000fe20003f24070 */
[--C-:B------:R-:W-:Y:S01]  /*1980*/  @!P4 IMAD.IADD R59, R59, 0x1, -R75.reuse ;  /* 0x000000013b3bc824 */ /* 0x100fe200078e0a4b */
[C---:B------:R-:W-:Y:S01]  /*1990*/  ISETP.GT.U32.AND P4, PT, R75.reuse, R66, PT ;  /* 0x000000424b00720c */ /* 0x040fe20003f84070 */
[----:B------:R-:W-:Y:S01]  /*19a0*/  @!P0 IMAD.IADD R64, R64, 0x1, -R75 ;  /* 0x0000000140408824 */ /* 0x000fe200078e0a4b */
[----:B------:R-:W-:Y:S01]  /*19b0*/  ISETP.GT.U32.AND P0, PT, R75, R71, PT ;  /* 0x000000474b00720c */ /* 0x000fe20003f04070 */
[----:B------:R-:W-:Y:S02]  /*19c0*/  IMAD.MOV R41, RZ, RZ, -R70 ;  /* 0x000000ffff297224 */ /* 0x000fe400078e0a46 */
[----:B------:R-:W-:-:S02]  /*19d0*/  IMAD.MOV R40, RZ, RZ, -R40 ;  /* 0x000000ffff287224 */ /* 0x000fc400078e0a28 */
[----:B------:R-:W-:Y:S01]  /*19e0*/  @!P5 IMAD.IADD R61, R61, 0x1, -R75 ;  /* 0x000000013d3dd824 */ /* 0x000fe200078e0a4b */
[C---:B------:R-:W-:Y:S01]  /*19f0*/  ISETP.GT.U32.AND P5, PT, R75.reuse, R68, PT ;  /* 0x000000444b00720c */ /* 0x040fe20003fa4070 */
[----:B------:R-:W-:Y:S02]  /*1a00*/  IMAD R73, R84, R41, R73 ;  /* 0x0000002954497224 */ /* 0x000fe400078e0249 */
[C---:B------:R-:W-:Y:S01]  /*1a10*/  IMAD R69, R75.reuse, R69, R78 ;  /* 0x000000454b457224 */ /* 0x040fe200078e024e */
[----:B------:R-:W-:Y:S01]  /*1a20*/  CS2R R78, SRZ ;  /* 0x00000000004e7805 */ /* 0x000fe2000001ff00 */
[C---:B------:R-:W-:Y:S01]  /*1a30*/  IMAD R70, R75.reuse, R40, R76 ;  /* 0x000000284b467224 */ /* 0x040fe200078e024c */
[----:B------:R-:W-:Y:S01]  /*1a40*/  SHF.R.U32.HI R40, RZ, 0x2, R0 ;  /* 0x00000002ff287819 */ /* 0x000fe20000011600 */
[--C-:B------:R-:W-:Y:S01]  /*1a50*/  @!P6 IMAD.IADD R60, R60, 0x1, -R75.reuse ;  /* 0x000000013c3ce824 */ /* 0x100fe200078e0a4b */
[----:B------:R-:W-:Y:S01]  /*1a60*/  ISETP.GT.U32.AND P6, PT, R75, R67, PT ;  /* 0x000000434b00720c */ /* 0x000fe20003fc4070 */
[--C-:B------:R-:W-:Y:S01]  /*1a70*/  @!P3 IMAD.IADD R65, R65, 0x1, -R75.reuse ;  /* 0x000000014141b824 */ /* 0x100fe200078e0a4b */
[----:B------:R-:W-:Y:S01]  /*1a80*/  ISETP.GT.U32.AND P3, PT, R84, R73, PT ;  /* 0x000000495400720c */ /* 0x000fe20003f64070 */
        /* <DEDUP_REMOVED lines=25> */
[----:B------:R-:W-:Y:S01]  /*1c20*/  ISETP.GT.U32.AND P6, PT, R75, R71, PT ;  /* 0x000000474b00720c */ /* 0x000fe20003fc4070 */
[--C-:B------:R-:W-:Y:S01]  /*1c30*/  @!P3 IMAD.IADD R66, R66, 0x1, -R75.reuse ;  /* 0x000000014242b824 */ /* 0x100fe200078e0a4b */
[----:B------:R-:W-:Y:S01]  /*1c40*/  ISETP.GE.AND P3, PT, R38, RZ, PT ;  /* 0x000000ff2600720c */ /* 0x000fe20003f66270 */
[--C-:B------:R-:W-:Y:S01]  /*1c50*/  @!P2 IMAD.IADD R63, R63, 0x1, -R75.reuse ;  /* 0x000000013f3fa824 */ /* 0x100fe200078e0a4b */
[C---:B------:R-:W-:Y:S01]  /*1c60*/  ISETP.GT.U32.AND P2, PT, R75.reuse, R69, PT ;  /* 0x000000454b00720c */ /* 0x040fe20003f44070 */
[--C-:B------:R-:W-:Y:S01]  /*1c70*/  @!P1 IMAD.IADD R64, R64, 0x1, -R75.reuse ;  /* 0x0000000140409824 */ /* 0x100fe200078e0a4b */
[----:B------:R-:W-:Y:S01]  /*1c80*/  ISETP.GT.U32.AND P1, PT, R75, R70, PT ;  /* 0x000000464b00720c */ /* 0x000fe20003f24070 */
[--C-:B------:R-:W-:Y:S01]  /*1c90*/  @!P4 IMAD.IADD R67, R67, 0x1, -R75.reuse ;  /* 0x000000014343c824 */ /* 0x100fe200078e0a4b */
[----:B------:R-:W-:Y:S01]  /*1ca0*/  ISETP.GE.AND P4, PT, R37, RZ, PT ;  /* 0x000000ff2500720c */ /* 0x000fe20003f86270 */
[----:B------:R-:W-:Y:S01]  /*1cb0*/  @!P0 IMAD.IADD R73, R73, 0x1, -R84 ;  /* 0x0000000149498824 */ /* 0x000fe200078e0a54 */
[----:B------:R-:W-:Y:S01]  /*1cc0*/  ISETP.GE.AND P0, PT, R35, RZ, PT ;  /* 0x000000ff2300720c */ /* 0x000fe20003f06270 */
[--C-:B------:R-:W-:Y:S01]  /*1cd0*/  @!P5 IMAD.IADD R68, R68, 0x1, -R75.reuse ;  /* 0x000000014444d824 */ /* 0x100fe200078e0a4b */
[----:B------:R-:W-:Y:S01]  /*1ce0*/  ISETP.GE.AND P5, PT, R36, RZ, PT ;  /* 0x000000ff2400720c */ /* 0x000fe20003fa6270 */
[--C-:B------:R-:W-:Y:S01]  /*1cf0*/  @!P6 IMAD.IADD R71, R71, 0x1, -R75.reuse ;  /* 0x000000014747e824 */ /* 0x100fe200078e0a4b */
[----:B------:R-:W-:Y:S01]  /*1d00*/  ISETP.GE.AND P6, PT, R39, RZ, PT ;  /* 0x000000ff2700720c */ /* 0x000fe20003fc6270 */
[----:B------:R-:W-:Y:S01]  /*1d10*/  @!P3 IMAD.MOV R2, RZ, RZ, -R2 ;  /* 0x000000ffff02b224 */ /* 0x000fe200078e0a02 */
[----:B------:R-:W-:Y:S01]  /*1d20*/  ISETP.GE.AND P3, PT, R32, RZ, PT ;  /* 0x000000ff2000720c */ /* 0x000fe20003f66270 */
[--C-:B------:R-:W-:Y:S01]  /*1d30*/  @!P2 IMAD.IADD R69, R69, 0x1, -R75.reuse ;  /* 0x000000014545a824 */ /* 0x100fe200078e0a4b */
[----:B------:R-:W-:Y:S01]  /*1d40*/  ISETP.GE.AND P2, PT, R33, RZ, PT ;  /* 0x000000ff2100720c */ /* 0x000fe20003f46270 */
[----:B------:R-:W-:Y:S01]  /*1d50*/  @!P1 IMAD.IADD R70, R70, 0x1, -R75 ;  /* 0x0000000146469824 */ /* 0x000fe200078e0a4b */
[----:B------:R-:W-:Y:S01]  /*1d60*/  ISETP.GE.AND P1, PT, R34, RZ, PT ;  /* 0x000000ff2200720c */ /* 0x000fe20003f26270 */
[----:B------:R-:W-:Y:S01]  /*1d70*/  @!P4 IMAD.MOV R4, RZ, RZ, -R4 ;  /* 0x000000ffff04c224 */ /* 0x000fe200078e0a04 */
[----:B------:R-:W-:Y:S01]  /*1d80*/  ISETP.GE.AND P4, PT, R31, RZ, PT ;  /* 0x000000ff1f00720c */ /* 0x000fe20003f86270 */
[----:B------:R-:W-:Y:S01]  /*1d90*/  @!P0 IMAD.MOV R42, RZ, RZ, -R42 ;  /* 0x000000ffff2a8224 */ /* 0x000fe200078e0a2a */
[----:B------:R-:W-:Y:S01]  /*1da0*/  ISETP.GE.AND P0, PT, R29, RZ, PT ;  /* 0x000000ff1d00720c */ /* 0x000fe20003f06270 */
[----:B------:R-:W-:Y:S01]  /*1db0*/  @!P5 IMAD.MOV R5, RZ, RZ, -R5 ;  /* 0x000000ffff05d224 */ /* 0x000fe200078e0a05 */
[----:B------:R-:W-:Y:S01]  /*1dc0*/  ISETP.GE.AND P5, PT, R30, RZ, PT ;  /* 0x000000ff1e00720c */ /* 0x000fe20003fa6270 */
[----:B------:R-:W-:Y:S01]  /*1dd0*/  IMAD R3, R3, 0x88, RZ ;  /* 0x0000008803037824 */ /* 0x000fe200078e02ff */
[----:B------:R-:W-:Y:S01]  /*1de0*/  SGXT.U32 R40, R40, 0x3 ;  /* 0x000000032828781a */ /* 0x000fe20000000000 */
[----:B------:R-:W-:Y:S01]  /*1df0*/  @!P3 IMAD.MOV R45, RZ, RZ, -R45 ;  /* 0x000000ffff2db224 */ /* 0x000fe200078e0a2d */
[----:B------:R-:W-:Y:S01]  /*1e00*/  ISETP.GE.AND P3, PT, R26, RZ, PT ;  /* 0x000000ff1a00720c */ /* 0x000fe20003f66270 */
        /* <DEDUP_REMOVED lines=11> */
[----:B------:R-:W-:Y:S01]  /*1ec0*/  LOP3.LUT R40, R3, R40, RZ, 0xfc, !PT ;  /* 0x0000002803287212 */ /* 0x000fe200078efcff */
        /* <DEDUP_REMOVED lines=12> */
[----:B------:R-:W-:Y:S01]  /*1f90*/  IMAD.SHL.U32 R41, R0, 0x2, RZ ;  /* 0x0000000200297824 */ /* 0x000fe200078e00ff */
[----:B------:R-:W-:Y:S01]  /*1fa0*/  LOP3.LUT R3, RZ, R49, RZ, 0x33, !PT ;  /* 0x00000031ff037212 */ /* 0x000fe200078e33ff */
        /* <DEDUP_REMOVED lines=11> */
[----:B------:R-:W-:-:S02]  /*2060*/  ISETP.GE.AND P5, PT, R12, RZ, PT ;  /* 0x000000ff0c00720c */ /* 0x000fc40003fa6270 */
[----:B------:R-:W-:Y:S02]  /*2070*/  CS2R R84, SRZ ;  /* 0x0000000000547805 */ /* 0x000fe4000001ff00 */
[----:B------:R-:W-:Y:S01]  /*2080*/  LOP3.LUT R41, R74, 0x10, R41, 0x78, !PT ;  /* 0x000000104a297812 */ /* 0x000fe200078e7829 */
        /* <DEDUP_REMOVED lines=9> */
[----:B------:R-:W-:Y:S01]  /*2120*/  ISETP.NE.AND P0, PT, R48, RZ, PT ;  /* 0x000000ff3000720c */ /* 0x000fe20003f05270 */
[----:B------:R-:W-:Y:S01]  /*2130*/  @!P5 IMAD.MOV R67, RZ, RZ, -R67 ;  /* 0x000000ffff43d224 */ /* 0x000fe200078e0a43 */
[----:B------:R-:W-:-:S02]  /*2140*/  ISETP.NE.AND P5, PT, R49, RZ, PT ;  /* 0x000000ff3100720c */ /* 0x000fc40003fa5270 */
[----:B------:R-:W-:Y:S02]  /*2150*/  CS2R R76, SRZ ;  /* 0x00000000004c7805 */ /* 0x000fe4000001ff00 */
[----:B------:R-:W-:Y:S01]  /*2160*/  LOP3.LUT R155, R40, 0x18, RZ, 0x3c, !PT ;  /* 0x00000018289b7812 */ /* 0x000fe200078e3cff */
[----:B------:R-:W-:Y:S01]  /*2170*/  @!P3 IMAD.MOV R71, RZ, RZ, -R71 ;  /* 0x000000ffff47b224 */ /* 0x000fe200078e0a47 */
[C---:B------:R-:W-:Y:S01]  /*2180*/  SEL R42, R3.reuse, R42, !P5 ;  /* 0x0000002a032a7207 */ /* 0x040fe20006800000 */
[----:B------:R-:W-:Y:S01]  /*2190*/  @!P2 IMAD.MOV R70, RZ, RZ, -R70 ;  /* 0x000000ffff46a224 */ /* 0x000fe200078e0a46 */
[C---:B------:R-:W-:Y:S01]  /*21a0*/  SEL R44, R3.reuse, R44, !P5 ;  /* 0x0000002c032c7207 */ /* 0x040fe20006800000 */
[----:B------:R-:W-:Y:S01]  /*21b0*/  @!P1 IMAD.MOV R69, RZ, RZ, -R69 ;  /* 0x000000ffff459224 */ /* 0x000fe200078e0a45 */
[C---:B------:R-:W-:Y:S01]  /*21c0*/  SEL R51, R3.reuse, R51, !P5 ;  /* 0x0000003303337207 */ /* 0x040fe20006800000 */
[----:B------:R-:W-:Y:S01]  /*21d0*/  @!P4 IMAD.MOV R72, RZ, RZ, -R72 ;  /* 0x000000ffff48c224 */ /* 0x000fe200078e0a48 */
[----:B------:R-:W-:-:S02]  /*21e0*/  SEL R2, R3, R2, !P5 ;  /* 0x0000000203027207 */ /* 0x000fc40006800000 */
[----:B------:R-:W-:Y:S01]  /*21f0*/  @!P0 LOP3.LUT R73, RZ, R48, RZ, 0x33, !PT ;  /* 0x00000030ff498212 */ /* 0x000fe200078e33ff */
[----:B------:R-:W-:Y:S01]  /*2200*/  IMAD R48, R42, UR10, RZ ;  /* 0x0000000a2a307c24 */ /* 0x000fe2000f8e02ff */
[----:B------:R-:W-:Y:S01]  /*2210*/  SEL R4, R3, R4, !P5 ;  /* 0x0000000403047207 */ /* 0x000fe20006800000 */
[----:B------:R-:W-:Y:S01]  /*2220*/  IMAD R51, R51, UR10, RZ ;  /* 0x0000000a33337c24 */ /* 0x000fe2000f8e02ff */
[C---:B------:R-:W-:Y:S01]  /*2230*/  SEL R5, R3.reuse, R5, !P5 ;  /* 0x0000000503057207 */ /* 0x040fe20006800000 */
[----:B------:R-:W-:Y:S01]  /*2240*/  IMAD R2, R2, UR10, RZ ;  /* 0x0000000a02027c24 */ /* 0x000fe2000f8e02ff */
[C---:B------:R-:W-:Y:S01]  /*2250*/  SEL R43, R3.reuse, R43, !P5 ;  /* 0x0000002b032b7207 */ /* 0x040fe20006800000 */
[----:B------:R-:W-:Y:S01]  /*2260*/  IMAD R4, R4, UR10, RZ ;  /* 0x0000000a04047c24 */ /* 0x000fe2000f8e02ff */
[----:B------:R-:W-:Y:S01]  /*2270*/  SEL R45, R3, R45, !P5 ;  /* 0x0000002d032d7207 */ /* 0x000fe20006800000 */
[----:B------:R-:W-:Y:S01]  /*2280*/  IMAD R5, R5, UR10, RZ ;  /* 0x0000000a05057c24 */ /* 0x000fe2000f8e02ff */
[----:B------:R-:W-:Y:S01]  /*2290*/  SEL R46, R3, R46, !P5 ;  /* 0x0000002e032e7207 */ /* 0x000fe20006800000 */
[----:B------:R-:W-:Y:S01]  /*22a0*/  IMAD R49, R43, UR10, RZ ;  /* 0x0000000a2b317c24 */ /* 0x000fe2000f8e02ff */
[----:B------:R-:W-:Y:S01]  /*22b0*/  SEL R47, R3, R47, !P5 ;  /* 0x0000002f032f7207 */ /* 0x000fe20006800000 */
[----:B------:R-:W-:Y:S01]  /*22c0*/  IMAD R74, R45, UR10, RZ ;  /* 0x0000000a2d4a7c24 */ /* 0x000fe2000f8e02ff */
[C---:B------:R-:W-:Y:S01]  /*22d0*/  SEL R50, R3.reuse, R50, !P5 ;  /* 0x0000003203327207 */ /* 0x040fe20006800000 */
        /* <DEDUP_REMOVED lines=41> */
[----:B------:R-:W-:Y:S01]  /*2570*/  SEL R3, R3, R72, !P5 ;  /* 0x0000004803037207 */ /* 0x000fe20006800000 */
[----:B------:R-:W-:Y:S01]  /*2580*/  IMAD R72, R44, UR10, RZ ;  /* 0x0000000a2c487c24 */ /* 0x000fe2000f8e02ff */
[----:B------:R-:W-:Y:S01]  /*2590*/  SHF.R.S32.HI R98, RZ, 0x1f, R48 ;  /* 0x0000001fff627819 */ /* 0x000fe20000011430 */
[----:B------:R-:W-:Y:S01]  /*25a0*/  IMAD R70, R70, UR10, RZ ;  /* 0x0000000a46467c24 */ /* 0x000fe2000f8e02ff */
[----:B--2---:R-:W-:Y:S01]  /*25b0*/  IADD3 R44, P2, PT, R48, UR18, RZ ;  /* 0x00000012302c7c10 */ /* 0x004fe2000ff5e0ff */
[----:B------:R-:W-:Y:S01]  /*25c0*/  IMAD R3, R3, UR10, RZ ;  /* 0x0000000a03037c24 */ /* 0x000fe2000f8e02ff */
[----:B------:R-:W-:Y:S01]  /*25d0*/  SHF.R.S32.HI R112, RZ, 0x1f, R51 ;  /* 0x0000001fff707819 */ /* 0x000fe20000011433 */
[----:B------:R-:W-:Y:S01]  /*25e0*/  IMAD R71, R71, UR10, RZ ;  /* 0x0000000a47477c24 */ /* 0x000fe2000f8e02ff */
[----:B------:R-:W-:Y:S01]  /*25f0*/  IADD3.X R98, PT, PT, R98, UR19, RZ, P2, !PT ;  /* 0x0000001362627c10 */ /* 0x000fe200097fe4ff */
[----:B---3--:R-:W-:Y:S01]  /*2600*/  IMAD R73, R73, UR11, RZ ;  /* 0x0000000b49497c24 */ /* 0x008fe2000f8e02ff */
[----:B------:R-:W-:Y:S01]  /*2610*/  IADD3 R99, P2, PT, R51, UR18, RZ ;  /* 0x0000001233637c10 */ /* 0x000fe2000ff5e0ff */
[----:B------:R-:W-:Y:S01]  /*2620*/  ULEA UR10, UR9, UR5, 0x3 ;  /* 0x00000005090a7291 */ /* 0x000fe2000f8e18ff */
[----:B------:R-:W-:-:S02]  /*2630*/  SHF.R.S32.HI R126, RZ, 0x1f, R58 ;  /* 0x0000001fff7e7819 */ /* 0x000fc4000001143a */
[----:B------:R-:W-:Y:S02]  /*2640*/  IADD3.X R112, PT, PT, R112, UR19, RZ, P2, !PT ;  /* 0x0000001370707c10 */ /* 0x000fe400097fe4ff */
[----:B------:R-:W-:Y:S02]  /*2650*/  IADD3 R113, P2, PT, R58, UR18, RZ ;  /* 0x000000123a717c10 */ /* 0x000fe4000ff5e0ff */
[----:B------:R-:W-:Y:S02]  /*2660*/  SHF.R.S32.HI R148, RZ, 0x1f, R65 ;  /* 0x0000001fff947819 */ /* 0x000fe40000011441 */
[----:B------:R-:W-:Y:S02]  /*2670*/  IADD3.X R126, PT, PT, R126, UR19, RZ, P2, !PT ;  /* 0x000000137e7e7c10 */ /* 0x000fe400097fe4ff */
[----:B------:R-:W-:Y:S02]  /*2680*/  IADD3 R127, P2, PT, R65, UR18, RZ ;  /* 0x00000012417f7c10 */ /* 0x000fe4000ff5e0ff */
[----:B------:R-:W-:-:S02]  /*2690*/  SHF.R.S32.HI R88, RZ, 0x1f, R2 ;  /* 0x0000001fff587819 */ /* 0x000fc40000011402 */
[----:B------:R-:W-:Y:S02]  /*26a0*/  IADD3.X R148, PT, PT, R148, UR19, RZ, P2, !PT ;  /* 0x0000001394947c10 */ /* 0x000fe400097fe4ff */
[----:B------:R-:W-:Y:S02]  /*26b0*/  IADD3 R149, P2, PT, R3, UR18, RZ ;  /* 0x0000001203957c10 */ /* 0x000fe4000ff5e0ff */
[----:B------:R-:W-:Y:S02]  /*26c0*/  SHF.R.S32.HI R3, RZ, 0x1f, R3 ;  /* 0x0000001fff037819 */ /* 0x000fe40000011403 */
[----:B------:R-:W-:Y:S02]  /*26d0*/  IADD3 R2, P5, PT, R2, UR18, RZ ;  /* 0x0000001202027c10 */ /* 0x000fe4000ffbe0ff */
[----:B------:R-:W-:Y:S02]  /*26e0*/  SHF.R.S32.HI R90, RZ, 0x1f, R4 ;  /* 0x0000001fff5a7819 */ /* 0x000fe40000011404 */
[----:B------:R-:W-:-:S02]  /*26f0*/  IADD3 R42, P4, PT, R4, UR18, RZ ;  /* 0x00000012042a7c10 */ /* 0x000fc4000ff9e0ff */
[----:B------:R-:W-:Y:S02]  /*2700*/  SHF.R.S32.HI R96, RZ, 0x1f, R5 ;  /* 0x0000001fff607819 */ /* 0x000fe40000011405 */
[----:B------:R-:W-:Y:S02]  /*2710*/  IADD3 R43, P3, PT, R5, UR18, RZ ;  /* 0x00000012052b7c10 */ /* 0x000fe4000ff7e0ff */
[----:B------:R-:W-:Y:S02]  /*2720*/  IADD3.X R162, PT, PT, R3, UR19, RZ, P2, !PT ;  /* 0x0000001303a27c10 */ /* 0x000fe400097fe4ff */
[----:B------:R-:W-:Y:S01]  /*2730*/  SHF.R.S32.HI R100, RZ, 0x1f, R49 ;  /* 0x0000001fff647819 */ /* 0x000fe20000011431 */
[----:B------:R-:W0:Y:S01]  /*2740*/  LDC R3, c[0x0][0x3a8] ;  /* 0x0000ea00ff037b82 */ /* 0x000e220000000800 */
[----:B------:R-:W-:Y:S02]  /*2750*/  IADD3 R45, P1, PT, R49, UR18, RZ ;  /* 0x00000012312d7c10 */ /* 0x000fe4000ff3e0ff */
[----:B------:R-:W-:-:S02]  /*2760*/  SHF.R.S32.HI R106, RZ, 0x1f, R89 ;  /* 0x0000001fff6a7819 */ /* 0x000fc40000011459 */
[----:B------:R-:W-:Y:S02]  /*2770*/  IADD3.X R88, PT, PT, R88, UR19, RZ, P5, !PT ;  /* 0x0000001358587c10 */ /* 0x000fe4000affe4ff */
[----:B------:R-:W-:Y:S02]  /*2780*/  SHF.R.S32.HI R108, RZ, 0x1f, R91 ;  /* 0x0000001fff6c7819 */ /* 0x000fe4000001145b */
[----:B------:R-:W-:Y:S02]  /*2790*/  IADD3.X R90, PT, PT, R90, UR19, RZ, P4, !PT ;  /* 0x000000135a5a7c10 */ /* 0x000fe4000a7fe4ff */
[----:B------:R-:W-:Y:S02]  /*27a0*/  IADD3.X R96, PT, PT, R96, UR19, RZ, P3, !PT ;  /* 0x0000001360607c10 */ /* 0x000fe40009ffe4ff */
[----:B------:R-:W-:Y:S02]  /*27b0*/  SHF.R.S32.HI R102, RZ, 0x1f, R72 ;  /* 0x0000001fff667819 */ /* 0x000fe40000011448 */
[----:B------:R-:W-:-:S02]  /*27c0*/  IADD3 R46, P0, PT, R72, UR18, RZ ;  /* 0x00000012482e7c10 */ /* 0x000fc4000ff1e0ff */
[----:B------:R-:W-:Y:S02]  /*27d0*/  SHF.R.S32.HI R104, RZ, 0x1f, R74 ;  /* 0x0000001fff687819 */ /* 0x000fe4000001144a */
[----:B------:R-:W-:Y:S02]  /*27e0*/  IADD3 R47, P6, PT, R74, UR18, RZ ;  /* 0x000000124a2f7c10 */ /* 0x000fe4000ffde0ff */
[----:B------:R-:W-:Y:S02]  /*27f0*/  CS2R R74, SRZ ;  /* 0x00000000004a7805 */ /* 0x000fe4000001ff00 */
[----:B------:R-:W-:Y:S02]  /*2800*/  IADD3 R89, P5, PT, R89, UR18, RZ ;  /* 0x0000001259597c10 */ /* 0x000fe4000ffbe0ff */
[----:B------:R-:W-:Y:S01]  /*2810*/  IADD3 R91, P4, PT, R91, UR18, RZ ;  /* 0x000000125b5b7c10 */ /* 0x000fe2000ff9e0ff */
[-C--:B0-----:R-:W-:Y:S01]  /*2820*/  IMAD R166, R166, R3.reuse, RZ ;  /* 0x00000003a6a67224 */ /* 0x081fe200078e02ff */
[----:B------:R-:W-:Y:S01]  /*2830*/  SHF.R.S32.HI R110, RZ, 0x1f, R50 ;  /* 0x0000001fff6e7819 */ /* 0x000fe20000011432 */
[-C--:B------:R-:W-:Y:S01]  /*2840*/  IMAD R168, R168, R3.reuse, RZ ;  /* 0x00000003a8a87224 */ /* 0x080fe200078e02ff */
[----:B------:R-:W-:Y:S01]  /*2850*/  IADD3 R97, P3, PT, R50, UR18, RZ ;  /* 0x0000001232617c10 */ /* 0x000fe2000ff7e0ff */
[-C--:B------:R-:W-:Y:S01]  /*2860*/  IMAD R170, R170, R3.reuse, RZ ;  /* 0x00000003aaaa7224 */ /* 0x080fe200078e02ff */
[----:B------:R-:W-:Y:S01]  /*2870*/  IADD3.X R100, PT, PT, R100, UR19, RZ, P1, !PT ;  /* 0x0000001364647c10 */ /* 0x000fe20008ffe4ff */
[-C--:B------:R-:W-:Y:S01]  /*2880*/  IMAD R172, R172, R3.reuse, RZ ;  /* 0x00000003acac7224 */ /* 0x080fe200078e02ff */
[----:B------:R-:W-:Y:S01]  /*2890*/  SHF.R.S32.HI R114, RZ, 0x1f, R52 ;  /* 0x0000001fff727819 */ /* 0x000fe20000011434 */
[-C--:B------:R-:W-:Y:S01]  /*28a0*/  IMAD R174, R174, R3.reuse, RZ ;  /* 0x00000003aeae7224 */ /* 0x080fe200078e02ff */
[----:B------:R-:W-:Y:S01]  /*28b0*/  IADD3 R101, P1, PT, R52, UR18, RZ ;  /* 0x0000001234657c10 */ /* 0x000fe2000ff3e0ff */
[-C--:B------:R-:W-:Y:S01]  /*28c0*/  IMAD R176, R176, R3.reuse, RZ ;  /* 0x00000003b0b07224 */ /* 0x080fe200078e02ff */
[----:B------:R-:W-:Y:S01]  /*28d0*/  IADD3.X R102, PT, PT, R102, UR19, RZ, P0, !PT ;  /* 0x0000001366667c10 */ /* 0x000fe200087fe4ff */
        /* <DEDUP_REMOVED lines=9> */
[----:B------:R-:W-:Y:S01]  /*2970*/  SHF.R.S32.HI R116, RZ, 0x1f, R53 ;  /* 0x0000001fff747819 */ /* 0x000fe20000011435 */
[-C--:B------:R-:W-:Y:S01]  /*2980*/  IMAD R188, R188, R3.reuse, RZ ;  /* 0x00000003bcbc7224 */ /* 0x080fe200078e02ff */
[----:B------:R-:W-:Y:S01]  /*2990*/  IADD3 R103, P0, PT, R53, UR18, RZ ;  /* 0x0000001235677c10 */ /* 0x000fe2000ff1e0ff */
[-C--:B------:R-:W-:Y:S01]  /*29a0*/  IMAD R190, R190, R3.reuse, RZ ;  /* 0x00000003bebe7224 */ /* 0x080fe200078e02ff */
[----:B------:R-:W-:Y:S01]  /*29b0*/  SHF.R.S32.HI R118, RZ, 0x1f, R54 ;  /* 0x0000001fff767819 */ /* 0x000fe20000011436 */
[-C--:B------:R-:W-:Y:S01]  /*29c0*/  IMAD R192, R192, R3.reuse, RZ ;  /* 0x00000003c0c07224 */ /* 0x080fe200078e02ff */
[----:B------:R-:W-:Y:S01]  /*29d0*/  IADD3 R105, P6, PT, R54, UR18, RZ ;  /* 0x0000001236697c10 */ /* 0x000fe2000ffde0ff */
[-C--:B------:R-:W-:Y:S01]  /*29e0*/  IMAD R194, R194, R3.reuse, RZ ;  /* 0x00000003c2c27224 */ /* 0x080fe200078e02ff */
[----:B------:R-:W-:Y:S01]  /*29f0*/  SHF.R.S32.HI R120, RZ, 0x1f, R55 ;  /* 0x0000001fff787819 */ /* 0x000fe20000011437 */
[----:B------:R-:W-:Y:S01]  /*2a00*/  IMAD R196, R196, R3, RZ ;  /* 0x00000003c4c47224 */ /* 0x000fe200078e02ff */
[----:B------:R-:W-:Y:S01]  /*2a10*/  IADD3 R107, P5, PT, R55, UR18, RZ ;  /* 0x00000012376b7c10 */ /* 0x000fe2000ffbe0ff */
[----:B------:R-:W-:Y:S01]  /*2a20*/  IMAD.SHL.U32 R198, R3, 0x20, RZ ;  /* 0x0000002003c67824 */ /* 0x000fe200078e00ff */
[----:B------:R-:W-:-:S02]  /*2a30*/  SHF.R.S32.HI R122, RZ, 0x1f, R56 ;  /* 0x0000001fff7a7819 */ /* 0x000fc40000011438 */
[----:B------:R-:W-:Y:S02]  /*2a40*/  IADD3 R109, P4, PT, R56, UR18, RZ ;  /* 0x00000012386d7c10 */ /* 0x000fe4000ff9e0ff */
[----:B------:R-:W-:Y:S02]  /*2a50*/  SHF.R.S32.HI R124, RZ, 0x1f, R57 ;  /* 0x0000001fff7c7819 */ /* 0x000fe40000011439 */
[----:B------:R-:W-:Y:S02]  /*2a60*/  IADD3 R111, P3, PT, R57, UR18, RZ ;  /* 0x00000012396f7c10 */ /* 0x000fe4000ff7e0ff */
[----:B------:R-:W-:Y:S02]  /*2a70*/  CS2R R56, SRZ ;  /* 0x0000000000387805 */ /* 0x000fe4000001ff00 */
[----:B------:R-:W-:Y:S02]  /*2a80*/  IADD3.X R114, PT, PT, R114, UR19, RZ, P1, !PT ;  /* 0x0000001372727c10 */ /* 0x000fe40008ffe4ff */
[----:B------:R-:W-:-:S02]  /*2a90*/  SHF.R.S32.HI R128, RZ, 0x1f, R59 ;  /* 0x0000001fff807819 */ /* 0x000fc4000001143b */
[----:B------:R-:W-:Y:S02]  /*2aa0*/  IADD3 R115, P1, PT, R59, UR18, RZ ;  /* 0x000000123b737c10 */ /* 0x000fe4000ff3e0ff */
[----:B------:R-:W-:Y:S02]  /*2ab0*/  CS2R R58, SRZ ;  /* 0x00000000003a7805 */ /* 0x000fe4000001ff00 */
[----:B------:R-:W-:Y:S02]  /*2ac0*/  IADD3.X R116, PT, PT, R116, UR19, RZ, P0, !PT ;  /* 0x0000001374747c10 */ /* 0x000fe400087fe4ff */
[----:B------:R-:W-:Y:S02]  /*2ad0*/  IADD3.X R118, PT, PT, R118, UR19, RZ, P6, !PT ;  /* 0x0000001376767c10 */ /* 0x000fe4000b7fe4ff */
[----:B------:R-:W-:Y:S02]  /*2ae0*/  IADD3.X R120, PT, PT, R120, UR19, RZ, P5, !PT ;  /* 0x0000001378787c10 */ /* 0x000fe4000affe4ff */
[----:B------:R-:W-:-:S02]  /*2af0*/  IADD3.X R122, PT, PT, R122, UR19, RZ, P4, !PT ;  /* 0x000000137a7a7c10 */ /* 0x000fc4000a7fe4ff */
[----:B------:R-:W-:Y:S02]  /*2b00*/  IADD3.X R124, PT, PT, R124, UR19, RZ, P3, !PT ;  /* 0x000000137c7c7c10 */ /* 0x000fe40009ffe4ff */
[----:B------:R-:W-:Y:S02]  /*2b10*/  SHF.R.S32.HI R130, RZ, 0x1f, R60 ;  /* 0x0000001fff827819 */ /* 0x000fe4000001143c */
[----:B------:R-:W-:Y:S02]  /*2b20*/  IADD3 R117, P0, PT, R60, UR18, RZ ;  /* 0x000000123c757c10 */ /* 0x000fe4000ff1e0ff */
[----:B------:R-:W-:Y:S02]  /*2b30*/  SHF.R.S32.HI R132, RZ, 0x1f, R61 ;  /* 0x0000001fff847819 */ /* 0x000fe4000001143d */
[----:B------:R-:W-:Y:S02]  /*2b40*/  IADD3 R119, P6, PT, R61, UR18, RZ ;  /* 0x000000123d777c10 */ /* 0x000fe4000ffde0ff */
[----:B------:R-:W-:-:S02]  /*2b50*/  CS2R R60, SRZ ;  /* 0x00000000003c7805 */ /* 0x000fc4000001ff00 */
[----:B------:R-:W-:Y:S02]  /*2b60*/  SHF.R.S32.HI R142, RZ, 0x1f, R62 ;  /* 0x0000001fff8e7819 */ /* 0x000fe4000001143e */
[----:B------:R-:W-:Y:S02]  /*2b70*/  IADD3 R121, P5, PT, R62, UR18, RZ ;  /* 0x000000123e797c10 */ /* 0x000fe4000ffbe0ff */
[----:B------:R-:W-:Y:S02]  /*2b80*/  SHF.R.S32.HI R144, RZ, 0x1f, R63 ;  /* 0x0000001fff907819 */ /* 0x000fe4000001143f */
[----:B------:R-:W-:Y:S02]  /*2b90*/  IADD3 R123, P4, PT, R63, UR18, RZ ;  /* 0x000000123f7b7c10 */ /* 0x000fe4000ff9e0ff */
[----:B------:R-:W-:Y:S02]  /*2ba0*/  CS2R R62, SRZ ;  /* 0x00000000003e7805 */ /* 0x000fe4000001ff00 */
[----:B------:R-:W-:-:S02]  /*2bb0*/  SHF.R.S32.HI R146, RZ, 0x1f, R64 ;  /* 0x0000001fff927819 */ /* 0x000fc40000011440 */
[----:B------:R-:W-:Y:S02]  /*2bc0*/  IADD3 R125, P3, PT, R64, UR18, RZ ;  /* 0x00000012407d7c10 */ /* 0x000fe4000ff7e0ff */
[----:B------:R-:W-:Y:S02]  /*2bd0*/  CS2R R64, SRZ ;  /* 0x0000000000407805 */ /* 0x000fe4000001ff00 */
[----:B------:R-:W-:Y:S02]  /*2be0*/  IADD3.X R128, PT, PT, R128, UR19, RZ, P1, !PT ;  /* 0x0000001380807c10 */ /* 0x000fe40008ffe4ff */
[----:B------:R-:W-:Y:S02]  /*2bf0*/  SHF.R.S32.HI R150, RZ, 0x1f, R66 ;  /* 0x0000001fff967819 */ /* 0x000fe40000011442 */
[----:B------:R-:W-:Y:S02]  /*2c00*/  IADD3 R129, P1, PT, R66, UR18, RZ ;  /* 0x0000001242817c10 */ /* 0x000fe4000ff3e0ff */
[----:B------:R-:W-:-:S02]  /*2c10*/  IADD3.X R130, PT, PT, R130, UR19, RZ, P0, !PT ;  /* 0x0000001382827c10 */ /* 0x000fc400087fe4ff */
[----:B------:R-:W-:Y:S02]  /*2c20*/  IADD3.X R132, PT, PT, R132, UR19, RZ, P6, !PT ;  /* 0x0000001384847c10 */ /* 0x000fe4000b7fe4ff */
[----:B------:R-:W-:Y:S02]  /*2c30*/  IADD3.X R142, PT, PT, R142, UR19, RZ, P5, !PT ;  /* 0x000000138e8e7c10 */ /* 0x000fe4000affe4ff */
[----:B------:R-:W-:Y:S02]  /*2c40*/  IADD3.X R144, PT, PT, R144, UR19, RZ, P4, !PT ;  /* 0x0000001390907c10 */ /* 0x000fe4000a7fe4ff */
[----:B------:R-:W-:Y:S02]  /*2c50*/  IADD3.X R146, PT, PT, R146, UR19, RZ, P3, !PT ;  /* 0x0000001392927c10 */ /* 0x000fe40009ffe4ff */
[----:B------:R-:W-:Y:S02]  /*2c60*/  IADD3 R131, P0, PT, R67, UR18, RZ ;  /* 0x0000001243837c10 */ /* 0x000fe4000ff1e0ff */
[----:B------:R-:W-:-:S02]  /*2c70*/  IADD3 R133, P6, PT, R68, UR18, RZ ;  /* 0x0000001244857c10 */ /* 0x000fc4000ffde0ff */
[----:B------:R-:W-:Y:S02]  /*2c80*/  IADD3 R143, P5, PT, R69, UR18, RZ ;  /* 0x00000012458f7c10 */ /* 0x000fe4000ffbe0ff */
[----:B------:R-:W-:Y:S02]  /*2c90*/  IADD3 R145, P4, PT, R70, UR18, RZ ;  /* 0x0000001246917c10 */ /* 0x000fe4000ff9e0ff */
[----:B------:R-:W-:Y:S02]  /*2ca0*/  IADD3 R147, P3, PT, R71, UR18, RZ ;  /* 0x0000001247937c10 */ /* 0x000fe4000ff7e0ff */
[----:B------:R-:W-:Y:S02]  /*2cb0*/  IADD3.X R150, PT, PT, R150, UR19, RZ, P1, !PT ;  /* 0x0000001396967c10 */ /* 0x000fe40008ffe4ff */
[----:B------:R-:W-:Y:S02]  /*2cc0*/  IADD3 R151, P1, PT, R73, UR16, RZ ;  /* 0x0000001049977c10 */ /* 0x000fe4000ff3e0ff */
[----:B------:R-:W-:-:S02]  /*2cd0*/  SHF.R.S32.HI R67, RZ, 0x1f, R67 ;  /* 0x0000001fff437819 */ /* 0x000fc40000011443 */
[----:B------:R-:W-:Y:S02]  /*2ce0*/  SHF.R.S32.HI R68, RZ, 0x1f, R68 ;  /* 0x0000001fff447819 */ /* 0x000fe40000011444 */
[----:B------:R-:W-:Y:S02]  /*2cf0*/  SHF.R.S32.HI R69, RZ, 0x1f, R69 ;  /* 0x0000001fff457819 */ /* 0x000fe40000011445 */
[----:B------:R-:W-:Y:S02]  /*2d00*/  SHF.R.S32.HI R70, RZ, 0x1f, R70 ;  /* 0x0000001fff467819 */ /* 0x000fe40000011446 */
[----:B------:R-:W-:Y:S02]  /*2d10*/  SHF.R.S32.HI R71, RZ, 0x1f, R71 ;  /* 0x0000001fff477819 */ /* 0x000fe40000011447 */
[----:B------:R-:W-:Y:S02]  /*2d20*/  IADD3.X R152, PT, PT, R67, UR19, RZ, P0, !PT ;  /* 0x0000001343987c10 */ /* 0x000fe400087fe4ff */
[----:B------:R-:W-:-:S02]  /*2d30*/  CS2R R66, SRZ ;  /* 0x0000000000427805 */ /* 0x000fc4000001ff00 */
[----:B------:R-:W-:Y:S02]  /*2d40*/  IADD3.X R154, PT, PT, R68, UR19, RZ, P6, !PT ;  /* 0x00000013449a7c10 */ /* 0x000fe4000b7fe4ff */
[----:B------:R-:W-:Y:S02]  /*2d50*/  IADD3.X R156, PT, PT, R69, UR19, RZ, P5, !PT ;  /* 0x00000013459c7c10 */ /* 0x000fe4000affe4ff */
[----:B------:R-:W-:Y:S02]  /*2d60*/  CS2R R68, SRZ ;  /* 0x0000000000447805 */ /* 0x000fe4000001ff00 */
[----:B------:R-:W-:Y:S02]  /*2d70*/  IADD3.X R158, PT, PT, R70, UR19, RZ, P4, !PT ;  /* 0x00000013469e7c10 */ /* 0x000fe4000a7fe4ff */
[----:B------:R-:W-:Y:S02]  /*2d80*/  IADD3.X R160, PT, PT, R71, UR19, RZ, P3, !PT ;  /* 0x0000001347a07c10 */ /* 0x000fe40009ffe4ff */
[----:B------:R-:W-:-:S02]  /*2d90*/  CS2R R70, SRZ ;  /* 0x0000000000467805 */ /* 0x000fc4000001ff00 */
[----:B------:R-:W-:Y:S02]  /*2da0*/  LEA.HI.X.SX32 R153, R73, UR17, 0x1, P1 ;  /* 0x0000001149997c11 */ /* 0x000fe400088f0eff */
[----:B------:R-:W-:Y:S02]  /*2db0*/  CS2R R72, SRZ ;  /* 0x0000000000487805 */ /* 0x000fe4000001ff00 */
[----:B------:R-:W-:Y:S02]  /*2dc0*/  SHF.R.S32.HI R5, RZ, 0x1f, R164 ;  /* 0x0000001fff057819 */ /* 0x000fe400000114a4 */
[C---:B------:R-:W-:Y:S02]  /*2dd0*/  LOP3.LUT R4, R40.reuse, 0x8, RZ, 0x3c, !PT ;  /* 0x0000000828047812 */ /* 0x040fe400078e3cff */
[----:B------:R-:W-:-:S07]  /*2de0*/  LOP3.LUT R3, R40, 0x10, RZ, 0x3c, !PT ;  /* 0x0000001028037812 */ /* 0x000fce00078e3cff */
.L_x_1:
[----:B------:R-:W-:Y:S02]  /*2df0*/  SHF.R.U32.HI R94, RZ, 0x5, R0 ;  /* 0x00000005ff5e7819 */ /* 0x000fe40000011600 */
[----:B------:R-:W-:Y:S02]  /*2e00*/  IADD3 R54, P0, PT, R196, R151, RZ ;  /* 0x00000097c4367210 */ /* 0x000fe40007f1e0ff */
[----:B------:R-:W-:Y:S02]  /*2e10*/  SGXT.U32 R94, R94, 0x1 ;  /* 0x000000015e5e781a */ /* 0x000fe40000000000 */
[----:B------:R-:W-:Y:S02]  /*2e20*/  PRMT R137, RZ, 0x7610, R137 ;  /* 0x00007610ff897816 */ /* 0x000fe40000000089 */
[C---:B------:R-:W-:Y:S02]  /*2e30*/  LOP3.LUT R48, R94.reuse, 0x2, RZ, 0xfc, !PT ;  /* 0x000000025e307812 */ /* 0x040fe400078efcff */
[----:B------:R-:W-:-:S02]  /*2e40*/  LOP3.LUT R49, R94, 0x4, RZ, 0xfc, !PT ;  /* 0x000000045e317812 */ /* 0x000fc400078efcff */
[----:B------:R-:W-:Y:S02]  /*2e50*/  ISETP.GE.AND P6, PT, R48, UR8, PT ;  /* 0x0000000830007c0c */ /* 0x000fe4000bfc6270 */
[C---:B------:R-:W-:Y:S02]  /*2e60*/  LOP3.LUT R48, R94.reuse, 0x8, RZ, 0xfc, !PT ;  /* 0x000000085e307812 */ /* 0x040fe400078efcff */
[----:B------:R-:W-:Y:S02]  /*2e70*/  ISETP.GE.AND P5, PT, R49, UR8, PT ;  /* 0x0000000831007c0c */ /* 0x000fe4000bfa6270 */
[----:B------:R-:W-:Y:S02]  /*2e80*/  LOP3.LUT R50, R94, 0x6, RZ, 0xfc, !PT ;  /* 0x000000065e327812 */ /* 0x000fe400078efcff */
[----:B------:R-:W-:Y:S02]  /*2e90*/  ISETP.GE.AND P4, PT, R48, UR8, PT ;  /* 0x0000000830007c0c */ /* 0x000fe4000bf86270 */
[----:B------:R-:W-:-:S02]  /*2ea0*/  LOP3.LUT R48, R94, 0xa, RZ, 0xfc, !PT ;  /* 0x0000000a5e307812 */ /* 0x000fc400078efcff */
[----:B------:R-:W-:Y:S02]  /*2eb0*/  LEA.HI.X.SX32 R55, R196, R153, 0x1, P0 ;  /* 0x00000099c4377211 */ /* 0x000fe400000f0eff */
[----:B------:R-:W-:Y:S02]  /*2ec0*/  IADD3 R52, P2, PT, R192, R151, RZ ;  /* 0x00000097c0347210 */ /* 0x000fe40007f5e0ff */
[----:B------:R-:W-:Y:S01]  /*2ed0*/  ISETP.GE.AND P3, PT, R50, UR8, PT ;  /* 0x0000000832007c0c */ /* 0x000fe2000bf66270 */
[----:B------:R0:W2:Y:S01]  /*2ee0*/  @!P6 LDG.E.U8 R137, desc[UR12][R54.64] ;  /* 0x0000000c3689e981 */ /* 0x0000a2000c1e1100 */
[----:B------:R-:W-:Y:S02]  /*2ef0*/  PRMT R134, RZ, 0x7610, R134 ;  /* 0x00007610ff867816 */ /* 0x000fe40000000086 */
[----:B------:R-:W-:Y:S02]  /*2f00*/  ISETP.GE.AND P0, PT, R48, UR8, PT ;  /* 0x0000000830007c0c */ /* 0x000fe4000bf06270 */
[----:B------:R-:W-:-:S02]  /*2f10*/  LEA.HI.X.SX32 R53, R192, R153, 0x1, P2 ;  /* 0x00000099c0357211 */ /* 0x000fc400010f0eff */
[----:B------:R-:W-:Y:S02]  /*2f20*/  LOP3.LUT R48, R94, 0xe, RZ, 0xfc, !PT ;  /* 0x0000000e5e307812 */ /* 0x000fe400078efcff */
[----:B------:R-:W-:Y:S01]  /*2f30*/  IADD3 R50, P6, PT, R190, R151, RZ ;  /* 0x00000097be327210 */ /* 0x000fe20007fde0ff */
[----:B------:R1:W3:Y:S01]  /*2f40*/  @!P5 LDG.E.U8 R134, desc[UR12][R52.64] ;  /* 0x0000000c3486d981 */ /* 0x0002e2000c1e1100 */
[----:B------:R-:W-:Y:S02]  /*2f50*/  LOP3.LUT R49, R94, 0xc, RZ, 0xfc, !PT ;  /* 0x0000000c5e317812 */ /* 0x000fe400078efcff */
[----:B------:R-:W-:Y:S02]  /*2f60*/  ISETP.GE.AND P2, PT, R48, UR8, PT ;  /* 0x0000000830007c0c */ /* 0x000fe4000bf46270 */
[----:B------:R-:W-:Y:S02]  /*2f70*/  PRMT R136, RZ, 0x7610, R136 ;  /* 0x00007610ff887816 */ /* 0x000fe40000000088 */
[----:B------:R-:W-:-:S02]  /*2f80*/  LEA.HI.X.SX32 R51, R190, R153, 0x1, P6 ;  /* 0x00000099be337211 */ /* 0x000fc400030f0eff */
[----:B------:R-:W-:Y:S02]  /*2f90*/  IADD3 R48, P5, PT, R188, R151, RZ ;  /* 0x00000097bc307210 */ /* 0x000fe40007fbe0ff */
[C---:B0-----:R-:W-:Y:S01]  /*2fa0*/  LOP3.LUT R54, R94.reuse, 0x12, RZ, 0xfc, !PT ;  /* 0x000000125e367812 */ /* 0x041fe200078efcff */
[----:B------:R0:W4:Y:S01]  /*2fb0*/  @!P3 LDG.E.U8 R136, desc[UR12][R50.64] ;  /* 0x0000000c3288b981 */ /* 0x000122000c1e1100 */
[----:B------:R-:W-:Y:S02]  /*2fc0*/  ISETP.GE.AND P1, PT, R49, UR8, PT ;  /* 0x0000000831007c0c */ /* 0x000fe4000bf26270 */
[----:B------:R-:W-:Y:S02]  /*2fd0*/  ISETP.GE.AND P6, PT, R94, UR8, PT ;  /* 0x000000085e007c0c */ /* 0x000fe4000bfc6270 */
[----:B------:R-:W-:Y:S02]  /*2fe0*/  PRMT R138, RZ, 0x7610, R138 ;  /* 0x00007610ff8a7816 */ /* 0x000fe4000000008a */
[----:B------:R-:W-:-:S02]  /*2ff0*/  LEA.HI.X.SX32 R49, R188, R153, 0x1, P5 ;  /* 0x00000099bc317211 */ /* 0x000fc400028f0eff */
[----:B------:R-:W-:Y:S02]  /*3000*/  ISETP.GE.AND P3, PT, R54, UR8, PT ;  /* 0x0000000836007c0c */ /* 0x000fe4000bf66270 */
[-C--:B------:R-:W-:Y:S01]  /*3010*/  IADD3 R54, P5, PT, R194, R151.reuse, RZ ;  /* 0x00000097c2367210 */ /* 0x080fe20007fbe0ff */
[----:B------:R5:W3:Y:S01]  /*3020*/  @!P4 LDG.E.U8 R138, desc[UR12][R48.64] ;  /* 0x0000000c308ac981 */ /* 0x000ae2000c1e1100 */
[----:B------:R-:W-:Y:S02]  /*3030*/  PRMT R135, RZ, 0x7610, R135 ;  /* 0x00007610ff877816 */ /* 0x000fe40000000087 */
[----:B-1----:R-:W-:Y:S02]  /*3040*/  IADD3 R52, P4, PT, R186, R151, RZ ;  /* 0x00000097ba347210 */ /* 0x002fe40007f9e0ff */
[----:B------:R-:W-:Y:S02]  /*3050*/  LEA.HI.X.SX32 R55, R194, R153, 0x1, P5 ;  /* 0x00000099c2377211 */ /* 0x000fe400028f0eff */
[----:B0-----:R-:W-:-:S02]  /*3060*/  LOP3.LUT R50, R94, 0x10, RZ, 0xfc, !PT ;  /* 0x000000105e327812 */ /* 0x001fc400078efcff */
[----:B------:R-:W-:Y:S01]  /*3070*/  PRMT R140, RZ, 0x7610, R140 ;  /* 0x00007610ff8c7816 */ /* 0x000fe2000000008c */
[----:B------:R0:W3:Y:S01]  /*3080*/  @!P6 LDG.E.U8 R135, desc[UR12][R54.64] ;  /* 0x0000000c3687e981 */ /* 0x0000e2000c1e1100 */
[----:B------:R-:W-:Y:S02]  /*3090*/  LEA.HI.X.SX32 R53, R186, R153, 0x1, P4 ;  /* 0x00000099ba357211 */ /* 0x000fe400020f0eff */
[----:B------:R-:W-:Y:S02]  /*30a0*/  ISETP.GE.AND P4, PT, R50, UR8, PT ;  /* 0x0000000832007c0c */ /* 0x000fe4000bf86270 */
[----:B------:R-:W-:Y:S01]  /*30b0*/  LOP3.LUT R51, R94, 0x16, RZ, 0xfc, !PT ;  /* 0x000000165e337812 */ /* 0x000fe200078efcff */
[----:B------:R1:W4:Y:S01]  /*30c0*/  @!P0 LDG.E.U8 R140, desc[UR12][R52.64] ;  /* 0x0000000c348c8981 */ /* 0x000322000c1e1100 */
[----:B------:R-:W-:Y:S02]  /*30d0*/  IADD3 R50, P6, PT, R184, R151, RZ ;  /* 0x00000097b8327210 */ /* 0x000fe40007fde0ff */
[----:B------:R-:W-:-:S02]  /*30e0*/  ISETP.GE.AND P0, PT, R51, UR8, PT ;  /* 0x0000000833007c0c */ /* 0x000fc4000bf06270 */
[----:B------:R-:W-:Y:S02]  /*30f0*/  LEA.HI.X.SX32 R51, R184, R153, 0x1, P6 ;  /* 0x00000099b8337211 */ /* 0x000fe400030f0eff */
[----:B-----5:R-:W-:Y:S02]  /*3100*/  IADD3 R48, P6, PT, R180, R151, RZ ;  /* 0x00000097b4307210 */ /* 0x020fe40007fde0ff */
[----:B------:R-:W-:Y:S02]  /*3110*/  LOP3.LUT R92, R94, 0x14, RZ, 0xfc, !PT ;  /* 0x000000145e5c7812 */ /* 0x000fe400078efcff */
[----:B------:R-:W-:Y:S02]  /*3120*/  PRMT R200, RZ, 0x7610, R200 ;  /* 0x00007610ffc87816 */ /* 0x000fe400000000c8 */
[----:B------:R-:W-:Y:S02]  /*3130*/  PRMT R139, RZ, 0x7610, R139 ;  /* 0x00007610ff8b7816 */ /* 0x000fe4000000008b */
[----:B------:R-:W-:-:S02]  /*3140*/  LEA.HI.X.SX32 R49, R180, R153, 0x1, P6 ;  /* 0x00000099b4317211 */ /* 0x000fc400030f0eff */
[----:B0-----:R-:W-:Y:S01]  /*3150*/  LOP3.LUT R54, R94, 0x18, RZ, 0xfc, !PT ;  /* 0x000000185e367812 */ /* 0x001fe200078efcff */
[----:B------:R0:W5:Y:S01]  /*3160*/  @!P1 LDG.E.U8 R200, desc[UR12][R50.64] ;  /* 0x0000000c32c89981 */ /* 0x000162000c1e1100 */
[----:B------:R-:W-:Y:S02]  /*3170*/  ISETP.GE.AND P5, PT, R92, UR8, PT ;  /* 0x000000085c007c0c */ /* 0x000fe4000bfa6270 */
[----:B------:R-:W-:Y:S01]  /*3180*/  ISETP.GE.AND P1, PT, R54, UR8, PT ;  /* 0x0000000836007c0c */ /* 0x000fe2000bf26270 */
[----:B------:R0:W4:Y:S01]  /*3190*/  @!P4 LDG.E.U8 R139, desc[UR12][R48.64] ;  /* 0x0000000c308bc981 */ /* 0x000122000c1e1100 */
[-C--:B------:R-:W-:Y:S02]  /*31a0*/  IADD3 R54, P4, PT, R176, R151.reuse, RZ ;  /* 0x00000097b0367210 */ /* 0x080fe40007f9e0ff */
[----:B------:R-:W-:Y:S02]  /*31b0*/  IADD3 R92, P6, PT, R178, R151, RZ ;  /* 0x00000097b25c7210 */ /* 0x000fe40007fde0ff */
[----:B------:R-:W-:-:S02]  /*31c0*/  PRMT R204, RZ, 0x7610, R204 ;  /* 0x00007610ffcc7816 */ /* 0x000fc400000000cc */
[----:B-1----:R-:W-:Y:S02]  /*31d0*/  LOP3.LUT R52, R94, 0x1a, RZ, 0xfc, !PT ;  /* 0x0000001a5e347812 */ /* 0x002fe400078efcff */
[-C--:B------:R-:W-:Y:S02]  /*31e0*/  LEA.HI.X.SX32 R55, R176, R153.reuse, 0x1, P4 ;  /* 0x00000099b0377211 */ /* 0x080fe400020f0eff */
[----:B------:R-:W-:Y:S02]  /*31f0*/  PRMT R141, RZ, 0x7610, R141 ;  /* 0x00007610ff8d7816 */ /* 0x000fe4000000008d */
[----:B------:R-:W-:Y:S01]  /*3200*/  LEA.HI.X.SX32 R93, R178, R153, 0x1, P6 ;  /* 0x00000099b25d7211 */ /* 0x000fe200030f0eff */
[----:B------:R-:W5:Y:S01]  /*3210*/  @!P5 LDG.E.U8 R204, desc[UR12][R54.64] ;  /* 0x0000000c36ccd981 */ /* 0x000f62000c1e1100 */
[----:B0-----:R-:W-:Y:S02]  /*3220*/  LOP3.LUT R51, R94, 0x1c, RZ, 0xfc, !PT ;  /* 0x0000001c5e337812 */ /* 0x001fe400078efcff */
[----:B------:R-:W-:Y:S01]  /*3230*/  IADD3 R50, P6, PT, R172, R151, RZ ;  /* 0x00000097ac327210 */ /* 0x000fe20007fde0ff */
[----:B------:R0:W5:Y:S01]  /*3240*/  @!P3 LDG.E.U8 R141, desc[UR12][R92.64] ;  /* 0x0000000c5c8db981 */ /* 0x000162000c1e1100 */
[----:B------:R-:W-:-:S02]  /*3250*/  ISETP.GE.AND P4, PT, R52, UR8, PT ;  /* 0x0000000834007c0c */ /* 0x000fc4000bf86270 */
[----:B------:R-:W-:Y:S02]  /*3260*/  ISETP.GE.AND P5, PT, R51, UR8, PT ;  /* 0x0000000833007c0c */ /* 0x000fe4000bfa6270 */
[----:B------:R-:W-:Y:S02]  /*3270*/  LEA.HI.X.SX32 R51, R172, R153, 0x1, P6 ;  /* 0x00000099ac337211 */ /* 0x000fe400030f0eff */
[-C--:B------:R-:W-:Y:S02]  /*3280*/  IADD3 R52, P3, PT, R174, R151.reuse, RZ ;  /* 0x00000097ae347210 */ /* 0x080fe40007f7e0ff */
[----:B------:R-:W-:Y:S02]  /*3290*/  IADD3 R48, P6, PT, R170, R151, RZ ;  /* 0x00000097aa307210 */ /* 0x000fe40007fde0ff */
[----:B------:R-:W-:Y:S02]  /*32a0*/  LOP3.LUT R94, R94, 0x1e, RZ, 0xfc, !PT ;  /* 0x0000001e5e5e7812 */ /* 0x000fe400078efcff */
[----:B------:R-:W-:-:S02]  /*32b0*/  PRMT R206, RZ, 0x7610, R206 ;  /* 0x00007610ffce7816 */ /* 0x000fc400000000ce */
[----:B------:R-:W-:Y:S02]  /*32c0*/  PRMT R208, RZ, 0x7610, R208 ;  /* 0x00007610ffd07816 */ /* 0x000fe400000000d0 */
[----:B------:R-:W-:Y:S02]  /*32d0*/  PRMT R210, RZ, 0x7610, R210 ;  /* 0x00007610ffd27816 */ /* 0x000fe400000000d2 */
[-C--:B------:R-:W-:Y:S02]  /*32e0*/  LEA.HI.X.SX32 R53, R174, R153.reuse, 0x1, P3 ;  /* 0x00000099ae357211 */ /* 0x080fe400018f0eff */
[----:B------:R-:W-:Y:S01]  /*32f0*/  LEA.HI.X.SX32 R49, R170, R153, 0x1, P6 ;  /* 0x00000099aa317211 */ /* 0x000fe200030f0eff */
[----:B------:R-:W5:Y:S01]  /*3300*/  @!P1 LDG.E.U8 R208, desc[UR12][R50.64] ;  /* 0x0000000c32d09981 */ /* 0x000f62000c1e1100 */
[----:B------:R-:W-:Y:S02]  /*3310*/  ISETP.GE.AND P3, PT, R94, UR8, PT ;  /* 0x000000085e007c0c */ /* 0x000fe4000bf66270 */
[-C--:B0-----:R-:W-:Y:S01]  /*3320*/  IADD3 R92, P1, PT, R168, R151.reuse, RZ ;  /* 0x00000097a85c7210 */ /* 0x081fe20007f3e0ff */
[----:B------:R-:W5:Y:S01]  /*3330*/  @!P0 LDG.E.U8 R206, desc[UR12][R52.64] ;  /* 0x0000000c34ce8981 */ /* 0x000f62000c1e1100 */
[----:B------:R-:W-:-:S03]  /*3340*/  IADD3 R54, P0, PT, R166, R151, RZ ;  /* 0x00000097a6367210 */ /* 0x000fc60007f1e0ff */
[----:B------:R0:W5:Y:S01]  /*3350*/  @!P4 LDG.E.U8 R210, desc[UR12][R48.64] ;  /* 0x0000000c30d2c981 */ /* 0x000162000c1e1100 */
[C---:B------:R-:W-:Y:S02]  /*3360*/  IADD3 R94, P4, PT, R182.reuse, R151, RZ ;  /* 0x00000097b65e7210 */ /* 0x040fe40007f9e0ff */
[----:B------:R-:W-:Y:S02]  /*3370*/  PRMT R202, RZ, 0x7610, R202 ;  /* 0x00007610ffca7816 */ /* 0x000fe400000000ca */
[----:B------:R-:W-:Y:S02]  /*3380*/  PRMT R212, RZ, 0x7610, R212 ;  /* 0x00007610ffd47816 */ /* 0x000fe400000000d4 */
[----:B------:R-:W-:Y:S02]  /*3390*/  PRMT R214, RZ, 0x7610, R214 ;  /* 0x00007610ffd67816 */ /* 0x000fe400000000d6 */
[-C--:B------:R-:W-:Y:S02]  /*33a0*/  LEA.HI.X.SX32 R95, R182, R153.reuse, 0x1, P4 ;  /* 0x00000099b65f7211 */ /* 0x080fe400020f0eff */
[----:B------:R-:W-:-:S02]  /*33b0*/  LEA.HI.X.SX32 R93, R168, R153, 0x1, P1 ;  /* 0x00000099a85d7211 */ /* 0x000fc400008f0eff */
[----:B------:R-:W-:Y:S01]  /*33c0*/  LEA.HI.X.SX32 R55, R166, R153, 0x1, P0 ;  /* 0x00000099a6377211 */ /* 0x000fe200000f0eff */
[----:B------:R-:W5:Y:S04]  /*33d0*/  @!P2 LDG.E.U8 R202, desc[UR12][R94.64] ;  /* 0x0000000c5ecaa981 */ /* 0x000f68000c1e1100 */
[----:B------:R-:W5:Y:S04]  /*33e0*/  @!P5 LDG.E.U8 R212, desc[UR12][R92.64] ;  /* 0x0000000c5cd4d981 */ /* 0x000f68000c1e1100 */
[----:B------:R1:W5:Y:S01]  /*33f0*/  @!P3 LDG.E.U8 R214, desc[UR12][R54.64] ;  /* 0x0000000c36d6b981 */ /* 0x000362000c1e1100 */
[----:B------:R-:W-:Y:S01]  /*3400*/  BAR.SYNC.DEFER_BLOCKING 0x0 ;  /* 0x0000000000007b1d */ /* 0x000fe20000010000 */
[----:B0-----:R-:W-:-:S02]  /*3410*/  LOP3.LUT R48, R0, 0x1f, RZ, 0xc0, !PT ;  /* 0x0000001f00307812 */ /* 0x001fc400078ec0ff */
[C---:B------:R-:W-:Y:S02]  /*3420*/  IADD3 RZ, P2, PT, R164.reuse, R133, RZ ;  /* 0x00000085a4ff7210 */ /* 0x040fe40007f5e0ff */
[----:B------:R-:W-:Y:S02]  /*3430*/  IADD3 RZ, P1, PT, R164, R131, RZ ;  /* 0x00000083a4ff7210 */ /* 0x000fe40007f3e0ff */
[----:B------:R-:W-:Y:S01]  /*3440*/  ISETP.GE.AND P0, PT, R48, UR8, PT ;  /* 0x0000000830007c0c */ /* 0x000fe2000bf06270 */
[C---:B-1----:R-:W-:Y:S01]  /*3450*/  IMAD.X R55, R5.reuse, 0x1, R154, P2 ;  /* 0x0000000105377824 */ /* 0x042fe200010e069a */
[C---:B------:R-:W-:Y:S01]  /*3460*/  IADD3 RZ, P3, PT, R164.reuse, R129, RZ ;  /* 0x00000081a4ff7210 */ /* 0x040fe20007f7e0ff */
[----:B------:R-:W-:Y:S01]  /*3470*/  IMAD.X R53, R5, 0x1, R152, P1 ;  /* 0x0000000105357824 */ /* 0x000fe200008e0698 */
[C---:B------:R-:W-:Y:S02]  /*3480*/  IADD3 RZ, P2, PT, R164.reuse, R127, RZ ;  /* 0x0000007fa4ff7210 */ /* 0x040fe40007f5e0ff */
[C---:B------:R-:W-:Y:S01]  /*3490*/  IADD3 RZ, P1, PT, R164.reuse, R125, RZ ;  /* 0x0000007da4ff7210 */ /* 0x040fe20007f3e0ff */
[----:B------:R-:W-:-:S02]  /*34a0*/  IMAD.IADD R54, R164, 0x1, R133 ;  /* 0x00000001a4367824 */ /* 0x000fc400078e0285 */
[C---:B------:R-:W-:Y:S02]  /*34b0*/  IMAD.IADD R52, R164.reuse, 0x1, R131 ;  /* 0x00000001a4347824 */ /* 0x040fe400078e0283 */
[C---:B------:R-:W-:Y:S02]  /*34c0*/  IMAD.IADD R50, R164.reuse, 0x1, R129 ;  /* 0x00000001a4327824 */ /* 0x040fe400078e0281 */
[C---:B------:R-:W-:Y:S01]  /*34d0*/  IMAD.X R51, R5.reuse, 0x1, R150, P3 ;  /* 0x0000000105337824 */ /* 0x040fe200018e0696 */
[C---:B------:R-:W-:Y:S01]  /*34e0*/  IADD3 RZ, P3, PT, R164.reuse, R123, RZ ;  /* 0x0000007ba4ff7210 */ /* 0x040fe20007f7e0ff */
[C---:B------:R-:W-:Y:S01]  /*34f0*/  IMAD.X R93, R5.reuse, 0x1, R148, P2 ;  /* 0x00000001055d7824 */ /* 0x040fe200010e0694 */
[C---:B------:R-:W-:Y:S01]  /*3500*/  IADD3 RZ, P2, PT, R164.reuse, R121, RZ ;  /* 0x00000079a4ff7210 */ /* 0x040fe20007f5e0ff */
[----:B------:R-:W-:Y:S01]  /*3510*/  IMAD.X R49, R5, 0x1, R146, P1 ;  /* 0x0000000105317824 */ /* 0x000fe200008e0692 */
[C---:B------:R-:W-:Y:S01]  /*3520*/  IADD3 RZ, P1, PT, R164.reuse, R119, RZ ;  /* 0x00000077a4ff7210 */ /* 0x040fe20007f3e0ff */
[C---:B------:R-:W-:Y:S01]  /*3530*/  IMAD.IADD R92, R164.reuse, 0x1, R127 ;  /* 0x00000001a45c7824 */ /* 0x040fe200078e027f */
[----:B------:R-:W-:Y:S01]  /*3540*/  PRMT R171, RZ, 0x7610, R171 ;  /* 0x00007610ffab7816 */ /* 0x000fe200000000ab */
[----:B------:R-:W-:Y:S01]  /*3550*/  IMAD.IADD R48, R164, 0x1, R125 ;  /* 0x00000001a4307824 */ /* 0x000fe200078e027d */
[----:B------:R-:W-:-:S02]  /*3560*/  PRMT R181, RZ, 0x7610, R181 ;  /* 0x00007610ffb57816 */ /* 0x000fc400000000b5 */
[----:B------:R-:W-:Y:S02]  /*3570*/  PRMT R183, RZ, 0x7610, R183 ;  /* 0x00007610ffb77816 */ /* 0x000fe400000000b7 */
[----:B------:R-:W-:Y:S02]  /*3580*/  PRMT R218, RZ, 0x7610, R218 ;  /* 0x00007610ffda7816 */ /* 0x000fe400000000da */
[----:B------:R-:W-:Y:S02]  /*3590*/  PRMT R220, RZ, 0x7610, R220 ;  /* 0x00007610ffdc7816 */ /* 0x000fe400000000dc */
[----:B------:R-:W-:Y:S02]  /*35a0*/  PRMT R185, RZ, 0x7610, R185 ;  /* 0x00007610ffb97816 */ /* 0x000fe400000000b9 */
[----:B------:R-:W-:Y:S02]  /*35b0*/  PRMT R187, RZ, 0x7610, R187 ;  /* 0x00007610ffbb7816 */ /* 0x000fe400000000bb */
        /* <DEDUP_REMOVED lines=17> */
[----:B------:R-:W-:Y:S01]  /*36d0*/  PRMT R250, RZ, 0x7610, R250 ;  /* 0x00007610fffa7816 */ /* 0x000fe200000000fa */
[----:B--2---:R0:W-:Y:S02]  /*36e0*/  STS.U8 [R6+UR5+0x40], R137 ;  /* 0x0000408906007988 */ /* 0x0041e40008000005 */
[----:B0-----:R-:W-:-:S02]  /*36f0*/  PRMT R137, RZ, 0x7610, R137 ;  /* 0x00007610ff897816 */ /* 0x001fc40000000089 */
[----:B---3--:R-:W-:Y:S04]  /*3700*/  STS.U8 [R6+UR5], R135 ;  /* 0x0000008706007988 */ /* 0x008fe80008000005 */
[----:B----4-:R0:W-:Y:S04]  /*3710*/  STS.U8 [R6+UR5+0x200], R139 ;  /* 0x0002008b06007988 */ /* 0x0101e80008000005 */
[----:B-----5:R-:W-:Y:S04]  /*3720*/  STS.U8 [R6+UR5+0x240], R141 ;  /* 0x0002408d06007988 */ /* 0x020fe80008000005 */
[----:B------:R-:W-:Y:S04]  /*3730*/  STS.U8 [R157+UR5+0x80], R134 ;  /* 0x000080869d007988 */ /* 0x000fe80008000005 */
[----:B------:R-:W-:Y:S04]  /*3740*/  STS.U8 [R157+UR5+0xc0], R136 ;  /* 0x0000c0889d007988 */ /* 0x000fe80008000005 */
[----:B------:R-:W-:Y:S04]  /*3750*/  STS.U8 [R157+UR5+0x280], R204 ;  /* 0x000280cc9d007988 */ /* 0x000fe80008000005 */
[----:B------:R-:W-:Y:S04]  /*3760*/  STS.U8 [R157+UR5+0x2c0], R206 ;  /* 0x0002c0ce9d007988 */ /* 0x000fe80008000005 */
[----:B------:R1:W-:Y:S04]  /*3770*/  STS.U8 [R159+UR5+0x100], R138 ;  /* 0x0001008a9f007988 */ /* 0x0003e80008000005 */
[----:B------:R-:W-:Y:S04]  /*3780*/  STS.U8 [R159+UR5+0x140], R140 ;  /* 0x0001408c9f007988 */ /* 0x000fe80008000005 */
[----:B------:R2:W-:Y:S04]  /*3790*/  STS.U8 [R159+UR5+0x300], R208 ;  /* 0x000300d09f007988 */ /* 0x0005e80008000005 */
[----:B------:R-:W-:Y:S04]  /*37a0*/  STS.U8 [R159+UR5+0x340], R210 ;  /* 0x000340d29f007988 */ /* 0x000fe80008000005 */
[----:B------:R-:W-:Y:S04]  /*37b0*/  STS.U8 [R161+UR5+0x180], R200 ;  /* 0x000180c8a1007988 */ /* 0x000fe80008000005 */
[----:B------:R-:W-:Y:S04]  /*37c0*/  STS.U8 [R161+UR5+0x1c0], R202 ;  /* 0x0001c0caa1007988 */ /* 0x000fe80008000005 */
[----:B------:R-:W-:Y:S04]  /*37d0*/  STS.U8 [R161+UR5+0x380], R212 ;  /* 0x000380d4a1007988 */ /* 0x000fe80008000005 */
[----:B------:R-:W-:Y:S01]  /*37e0*/  STS.U8 [R161+UR5+0x3c0], R214 ;  /* 0x0003c0d6a1007988 */ /* 0x000fe20008000005 */
[----:B------:R-:W-:Y:S01]  /*37f0*/  BAR.SYNC.DEFER_BLOCKING 0x0 ;  /* 0x0000000000007b1d */ /* 0x000fe20000010000 */
[----:B0-----:R-:W-:-:S02]  /*3800*/  PRMT R139, RZ, 0x7610, R139 ;  /* 0x00007610ff8b7816 */ /* 0x001fc4000000008b */
[----:B-1----:R-:W-:Y:S02]  /*3810*/  PRMT R138, RZ, 0x7610, R138 ;  /* 0x00007610ff8a7816 */ /* 0x002fe4000000008a */
[----:B------:R-:W-:Y:S02]  /*3820*/  PRMT R136, RZ, 0x7610, R136 ;  /* 0x00007610ff887816 */ /* 0x000fe40000000088 */
[----:B------:R-:W-:Y:S02]  /*3830*/  PRMT R141, RZ, 0x7610, R141 ;  /* 0x00007610ff8d7816 */ /* 0x000fe4000000008d */
[----:B--2---:R-:W-:Y:S02]  /*3840*/  PRMT R208, RZ, 0x7610, R208 ;  /* 0x00007610ffd07816 */ /* 0x004fe400000000d0 */
[----:B------:R-:W-:Y:S01]  /*3850*/  PRMT R140, RZ, 0x7610, R140 ;  /* 0x00007610ff8c7816 */ /* 0x000fe2000000008c */
[----:B------:R0:W2:Y:S04]  /*3860*/  @!P0 LDG.E.U8 R137, desc[UR12][R54.64] ;  /* 0x0000000c36898981 */ /* 0x0000a8000c1e1100 */
[----:B------:R1:W3:Y:S04]  /*3870*/  @!P0 LDG.E.U8 R139, desc[UR12][R52.64] ;  /* 0x0000000c348b8981 */ /* 0x0002e8000c1e1100 */
[----:B------:R4:W5:Y:S01]  /*3880*/  @!P0 LDG.E.U8 R138, desc[UR12][R50.64] ;  /* 0x0000000c328a8981 */ /* 0x000962000c1e1100 */
[----:B0-----:R-:W-:Y:S01]  /*3890*/  IMAD.X R55, R5, 0x1, R142, P2 ;  /* 0x0000000105377824 */ /* 0x001fe200010e068e */
[----:B------:R-:W-:-:S02]  /*38a0*/  IADD3 RZ, P2, PT, R164, R115, RZ ;  /* 0x00000073a4ff7210 */ /* 0x000fc40007f5e0ff */
[----:B------:R0:W5:Y:S01]  /*38b0*/  @!P0 LDG.E.U8 R136, desc[UR12][R92.64] ;  /* 0x0000000c5c888981 */ /* 0x000162000c1e1100 */
[C---:B-1----:R-:W-:Y:S02]  /*38c0*/  IMAD.IADD R52, R164.reuse, 0x1, R123 ;  /* 0x00000001a4347824 */ /* 0x042fe400078e027b */
[C---:B------:R-:W-:Y:S01]  /*38d0*/  IMAD.X R53, R5.reuse, 0x1, R144, P3 ;  /* 0x0000000105357824 */ /* 0x040fe200018e0690 */
[C---:B------:R-:W-:Y:S01]  /*38e0*/  IADD3 RZ, P3, PT, R164.reuse, R117, RZ ;  /* 0x00000075a4ff7210 */ /* 0x040fe20007f7e0ff */
[C---:B----4-:R-:W-:Y:S01]  /*38f0*/  IMAD.X R51, R5.reuse, 0x1, R132, P1 ;  /* 0x0000000105337824 */ /* 0x050fe200008e0684 */
[C---:B------:R-:W-:Y:S01]  /*3900*/  IADD3 RZ, P1, PT, R164.reuse, R113, RZ ;  /* 0x00000071a4ff7210 */ /* 0x040fe20007f3e0ff */
[----:B------:R1:W4:Y:S01]  /*3910*/  @!P0 LDG.E.U8 R141, desc[UR12][R48.64] ;  /* 0x0000000c308d8981 */ /* 0x000322000c1e1100 */
[C---:B------:R-:W-:Y:S02]  /*3920*/  IMAD.IADD R54, R164.reuse, 0x1, R121 ;  /* 0x00000001a4367824 */ /* 0x040fe400078e0279 */
[C---:B------:R-:W-:Y:S01]  /*3930*/  IMAD.IADD R50, R164.reuse, 0x1, R119 ;  /* 0x00000001a4327824 */ /* 0x040fe200078e0277 */
[----:B------:R1:W5:Y:S01]  /*3940*/  @!P0 LDG.E.U8 R171, desc[UR12][R52.64] ;  /* 0x0000000c34ab8981 */ /* 0x000362000c1e1100 */
[----:B0-----:R-:W-:Y:S01]  /*3950*/  IMAD.X R93, R5, 0x1, R128, P2 ;  /* 0x00000001055d7824 */ /* 0x001fe200010e0680 */
[C---:B------:R-:W-:Y:S01]  /*3960*/  IADD3 RZ, P2, PT, R164.reuse, R109, RZ ;  /* 0x0000006da4ff7210 */ /* 0x040fe20007f5e0ff */
[C---:B------:R-:W-:Y:S01]  /*3970*/  IMAD.IADD R92, R164.reuse, 0x1, R115 ;  /* 0x00000001a45c7824 */ /* 0x040fe200078e0273 */
[----:B------:R0:W5:Y:S01]  /*3980*/  @!P0 LDG.E.U8 R208, desc[UR12][R54.64] ;  /* 0x0000000c36d08981 */ /* 0x000162000c1e1100 */
[----:B-1----:R-:W-:-:S02]  /*3990*/  IMAD.IADD R48, R164, 0x1, R117 ;  /* 0x00000001a4307824 */ /* 0x002fc400078e0275 */
[C---:B------:R-:W-:Y:S01]  /*39a0*/  IMAD.X R49, R5.reuse, 0x1, R130, P3 ;  /* 0x0000000105317824 */ /* 0x040fe200018e0682 */
[C---:B------:R-:W-:Y:S01]  /*39b0*/  IADD3 RZ, P3, PT, R164.reuse, R111, RZ ;  /* 0x0000006fa4ff7210 */ /* 0x040fe20007f7e0ff */
[C---:B------:R-:W-:Y:S01]  /*39c0*/  IMAD.X R53, R5.reuse, 0x1, R126, P1 ;  /* 0x0000000105357824 */ /* 0x040fe200008e067e */
[C---:B------:R-:W-:Y:S01]  /*39d0*/  IADD3 RZ, P1, PT, R164.reuse, R107, RZ ;  /* 0x0000006ba4ff7210 */ /* 0x040fe20007f3e0ff */
[----:B------:R1:W5:Y:S01]  /*39e0*/  @!P0 LDG.E.U8 R140, desc[UR12][R50.64] ;  /* 0x0000000c328c8981 */ /* 0x000362000c1e1100 */
[C---:B------:R-:W-:Y:S02]  /*39f0*/  IMAD.IADD R52, R164.reuse, 0x1, R113 ;  /* 0x00000001a4347824 */ /* 0x040fe400078e0271 */
[C---:B0-----:R-:W-:Y:S01]  /*3a00*/  IMAD.IADD R54, R164.reuse, 0x1, R111 ;  /* 0x00000001a4367824 */ /* 0x041fe200078e026f */
[----:B------:R0:W5:Y:S01]  /*3a10*/  @!P0 LDG.E.U8 R181, desc[UR12][R48.64] ;  /* 0x0000000c30b58981 */ /* 0x000162000c1e1100 */
[----:B------:R-:W-:Y:S01]  /*3a20*/  IMAD.X R55, R5, 0x1, R124, P3 ;  /* 0x0000000105377824 */ /* 0x000fe200018e067c */
[----:B------:R-:W-:-:S02]  /*3a30*/  IADD3 RZ, P3, PT, R164, R105, RZ ;  /* 0x00000069a4ff7210 */ /* 0x000fc40007f7e0ff */
[----:B------:R0:W5:Y:S01]  /*3a40*/  @!P0 LDG.E.U8 R183, desc[UR12][R92.64] ;  /* 0x0000000c5cb78981 */ /* 0x000162000c1e1100 */
[C---:B-1----:R-:W-:Y:S01]  /*3a50*/  IMAD.X R51, R5.reuse, 0x1, R122, P2 ;  /* 0x0000000105337824 */ /* 0x042fe200010e067a */
[C---:B------:R-:W-:Y:S02]  /*3a60*/  IADD3 RZ, P2, PT, R164.reuse, R103, RZ ;  /* 0x00000067a4ff7210 */ /* 0x040fe40007f5e0ff */
[----:B------:R1:W5:Y:S01]  /*3a70*/  @!P0 LDG.E.U8 R218, desc[UR12][R52.64] ;  /* 0x0000000c34da8981 */ /* 0x000362000c1e1100 */
[C---:B0-----:R-:W-:Y:S01]  /*3a80*/  IMAD.X R49, R5.reuse, 0x1, R120, P1 ;  /* 0x0000000105317824 */ /* 0x041fe200008e0678 */
[C---:B------:R-:W-:Y:S02]  /*3a90*/  IADD3 RZ, P1, PT, R164.reuse, R101, RZ ;  /* 0x00000065a4ff7210 */ /* 0x040fe40007f3e0ff */
[----:B------:R0:W5:Y:S01]  /*3aa0*/  @!P0 LDG.E.U8 R220, desc[UR12][R54.64] ;  /* 0x0000000c36dc8981 */ /* 0x000162000c1e1100 */
[C---:B------:R-:W-:Y:S02]  /*3ab0*/  IMAD.IADD R50, R164.reuse, 0x1, R109 ;  /* 0x00000001a4327824 */ /* 0x040fe400078e026d */
[C---:B------:R-:W-:Y:S01]  /*3ac0*/  IMAD.IADD R48, R164.reuse, 0x1, R107 ;  /* 0x00000001a4307824 */ /* 0x040fe200078e026b */
[----:B------:R-:W-:Y:S01]  /*3ad0*/  LDS.U8 R210, [R40+UR5+0x40] ;  /* 0x0000400528d27984 */ /* 0x000fe20008000000 */
[C---:B------:R-:W-:Y:S01]  /*3ae0*/  IMAD.X R93, R5.reuse, 0x1, R116, P2 ;  /* 0x00000001055d7824 */ /* 0x040fe200010e0674 */
[C---:B------:R-:W-:Y:S01]  /*3af0*/  IADD3 RZ, P2, PT, R164.reuse, R97, RZ ;  /* 0x00000061a4ff7210 */ /* 0x040fe20007f5e0ff */
[C---:B-1----:R-:W-:Y:S01]  /*3b00*/  IMAD.IADD R52, R164.reuse, 0x1, R105 ;  /* 0x00000001a4347824 */ /* 0x042fe200078e0269 */
[----:B------:R1:W5:Y:S01]  /*3b10*/  @!P0 LDG.E.U8 R185, desc[UR12][R50.64] ;  /* 0x0000000c32b98981 */ /* 0x000362000c1e1100 */
[C---:B------:R-:W-:Y:S01]  /*3b20*/  IMAD.X R53, R5.reuse, 0x1, R118, P3 ;  /* 0x0000000105357824 */ /* 0x040fe200018e0676 */
[C---:B------:R-:W-:Y:S01]  /*3b30*/  IADD3 RZ, P3, PT, R164.reuse, R99, RZ ;  /* 0x00000063a4ff7210 */ /* 0x040fe20007f7e0ff */
[----:B0-----:R-:W-:Y:S01]  /*3b40*/  IMAD.X R55, R5, 0x1, R114, P1 ;  /* 0x0000000105377824 */ /* 0x001fe200008e0672 */
[C---:B------:R-:W-:Y:S01]  /*3b50*/  IADD3 RZ, P1, PT, R164.reuse, R91, RZ ;  /* 0x0000005ba4ff7210 */ /* 0x040fe20007f3e0ff */
[----:B------:R0:W5:Y:S01]  /*3b60*/  @!P0 LDG.E.U8 R187, desc[UR12][R48.64] ;  /* 0x0000000c30bb8981 */ /* 0x000162000c1e1100 */
[----:B------:R-:W-:-:S02]  /*3b70*/  IMAD.IADD R92, R164, 0x1, R103 ;  /* 0x00000001a45c7824 */ /* 0x000fc400078e0267 */
[C---:B------:R-:W-:Y:S01]  /*3b80*/  IMAD.IADD R54, R164.reuse, 0x1, R101 ;  /* 0x00000001a4367824 */ /* 0x040fe200078e0265 */
[----:B------:R0:W5:Y:S01]  /*3b90*/  @!P0 LDG.E.U8 R222, desc[UR12][R52.64] ;  /* 0x0000000c34de8981 */ /* 0x000162000c1e1100 */
[C---:B-1----:R-:W-:Y:S01]  /*3ba0*/  IMAD.X R51, R5.reuse, 0x1, R110, P2 ;  /* 0x0000000105337824 */ /* 0x042fe200010e066e */
[C---:B------:R-:W-:Y:S01]  /*3bb0*/  IADD3 RZ, P2, PT, R164.reuse, R47, RZ ;  /* 0x0000002fa4ff7210 */ /* 0x040fe20007f5e0ff */
[C---:B------:R-:W-:Y:S01]  /*3bc0*/  IMAD.IADD R50, R164.reuse, 0x1, R97 ;  /* 0x00000001a4327824 */ /* 0x040fe200078e0261 */
[----:B------:R1:W5:Y:S01]  /*3bd0*/  @!P0 LDG.E.U8 R224, desc[UR12][R92.64] ;  /* 0x0000000c5ce08981 */ /* 0x000362000c1e1100 */
[C---:B0-----:R-:W-:Y:S02]  /*3be0*/  IMAD.IADD R48, R164.reuse, 0x1, R99 ;  /* 0x00000001a4307824 */ /* 0x041fe400078e0263 */
[C---:B------:R-:W-:Y:S01]  /*3bf0*/  IMAD.X R49, R5.reuse, 0x1, R112, P3 ;  /* 0x0000000105317824 */ /* 0x040fe200018e0670 */
[C---:B------:R-:W-:Y:S01]  /*3c00*/  IADD3 RZ, P3, PT, R164.reuse, R89, RZ ;  /* 0x00000059a4ff7210 */ /* 0x040fe20007f7e0ff */
[----:B------:R-:W-:Y:S01]  /*3c10*/  IMAD.X R53, R5, 0x1, R108, P1 ;  /* 0x0000000105357824 */ /* 0x000fe200008e066c */
[C---:B------:R-:W-:Y:S01]  /*3c20*/  IADD3 RZ, P1, PT, R164.reuse, R46, RZ ;  /* 0x0000002ea4ff7210 */ /* 0x040fe20007f3e0ff */
[----:B------:R0:W5:Y:S01]  /*3c30*/  @!P0 LDG.E.U8 R189, desc[UR12][R54.64] ;  /* 0x0000000c36bd8981 */ /* 0x000162000c1e1100 */
[----:B------:R-:W-:-:S02]  /*3c40*/  IMAD.IADD R52, R164, 0x1, R91 ;  /* 0x00000001a4347824 */ /* 0x000fc400078e025b */
[C---:B-1----:R-:W-:Y:S01]  /*3c50*/  IMAD.X R93, R5.reuse, 0x1, R104, P2 ;  /* 0x00000001055d7824 */ /* 0x042fe200010e0668 */
[----:B------:R1:W5:Y:S01]  /*3c60*/  @!P0 LDG.E.U8 R199, desc[UR12][R48.64] ;  /* 0x0000000c30c78981 */ /* 0x000362000c1e1100 */
[C---:B------:R-:W-:Y:S01]  /*3c70*/  IMAD.IADD R92, R164.reuse, 0x1, R47 ;  /* 0x00000001a45c7824 */ /* 0x040fe200078e022f */
[C---:B------:R-:W-:Y:S02]  /*3c80*/  IADD3 R94, P2, PT, R164.reuse, R147, RZ ;  /* 0x00000093a45e7210 */ /* 0x040fe40007f5e0ff */
[----:B------:R1:W5:Y:S01]  /*3c90*/  @!P0 LDG.E.U8 R234, desc[UR12][R50.64] ;  /* 0x0000000c32ea8981 */ /* 0x000362000c1e1100 */
[C---:B0-----:R-:W-:Y:S01]  /*3ca0*/  IMAD.X R55, R5.reuse, 0x1, R106, P3 ;  /* 0x0000000105377824 */ /* 0x041fe200018e066a */
[C---:B------:R-:W-:Y:S01]  /*3cb0*/  IADD3 R134, P3, PT, R164.reuse, R149, RZ ;  /* 0x00000095a4867210 */ /* 0x040fe20007f7e0ff */
[C---:B------:R-:W-:Y:S01]  /*3cc0*/  IMAD.IADD R54, R164.reuse, 0x1, R89 ;  /* 0x00000001a4367824 */ /* 0x040fe200078e0259 */
[----:B------:R0:W5:Y:S01]  /*3cd0*/  @!P0 LDG.E.U8 R236, desc[UR12][R52.64] ;  /* 0x0000000c34ec8981 */ /* 0x000162000c1e1100 */
[C---:B-1----:R-:W-:Y:S01]  /*3ce0*/  IMAD.X R49, R5.reuse, 0x1, R102, P1 ;  /* 0x0000000105317824 */ /* 0x042fe200008e0666 */
[----:B------:R-:W-:Y:S01]  /*3cf0*/  IADD3 RZ, P1, PT, R164, R44, RZ ;  /* 0x0000002ca4ff7210 */ /* 0x000fe20007f3e0ff */
[C---:B------:R-:W-:Y:S01]  /*3d00*/  IMAD.X R95, R5.reuse, 0x1, R160, P2 ;  /* 0x00000001055f7824 */ /* 0x040fe200010e06a0 */
[----:B------:R1:W5:Y:S01]  /*3d10*/  @!P0 LDG.E.U8 R207, desc[UR12][R54.64] ;  /* 0x0000000c36cf8981 */ /* 0x000362000c1e1100 */
[----:B------:R-:W-:-:S02]  /*3d20*/  IMAD.X R135, R5, 0x1, R162, P3 ;  /* 0x0000000105877824 */ /* 0x000fc400018e06a2 */
[C---:B------:R-:W-:Y:S01]  /*3d30*/  IMAD.X R51, R5.reuse, 0x1, R98, P1 ;  /* 0x0000000105337824 */ /* 0x040fe200008e0662 */
[----:B------:R1:W5:Y:S01]  /*3d40*/  @!P0 LDG.E.U8 R209, desc[UR12][R92.64] ;  /* 0x0000000c5cd18981 */ /* 0x000362000c1e1100 */
[C---:B0-----:R-:W-:Y:S01]  /*3d50*/  IADD3 R52, P1, PT, R164.reuse, R43, RZ ;  /* 0x0000002ba4347210 */ /* 0x041fe20007f3e0ff */
[C---:B------:R-:W-:Y:S02]  /*3d60*/  IMAD.IADD R48, R164.reuse, 0x1, R46 ;  /* 0x00000001a4307824 */ /* 0x040fe400078e022e */
[----:B------:R-:W5:Y:S01]  /*3d70*/  @!P0 LDG.E.U8 R205, desc[UR12][R94.64] ;  /* 0x0000000c5ecd8981 */ /* 0x000f62000c1e1100 */
[C---:B-1----:R-:W-:Y:S01]  /*3d80*/  IADD3 R54, P2, PT, R164.reuse, R143, RZ ;  /* 0x0000008fa4367210 */ /* 0x042fe20007f5e0ff */
[C---:B------:R-:W-:Y:S02]  /*3d90*/  IMAD.IADD R50, R164.reuse, 0x1, R44 ;  /* 0x00000001a4327824 */ /* 0x040fe400078e022c */
[----:B------:R0:W5:Y:S01]  /*3da0*/  @!P0 LDG.E.U8 R244, desc[UR12][R48.64] ;  /* 0x0000000c30f48981 */ /* 0x000162000c1e1100 */
[C---:B------:R-:W-:Y:S01]  /*3db0*/  IADD3 R92, P3, PT, R164.reuse, R145, RZ ;  /* 0x00000091a45c7210 */ /* 0x040fe20007f7e0ff */
[C---:B------:R-:W-:Y:S01]  /*3dc0*/  IMAD.X R53, R5.reuse, 0x1, R96, P1 ;  /* 0x0000000105357824 */ /* 0x040fe200008e0660 */
[C---:B------:R-:W-:Y:S01]  /*3dd0*/  IADD3 RZ, P1, PT, R164.reuse, R2, RZ ;  /* 0x00000002a4ff7210 */ /* 0x040fe20007f3e0ff */
[C---:B------:R-:W-:Y:S01]  /*3de0*/  IMAD.X R55, R5.reuse, 0x1, R156, P2 ;  /* 0x0000000105377824 */ /* 0x040fe200010e069c */
[C---:B------:R-:W-:Y:S01]  /*3df0*/  IADD3 RZ, P2, PT, R164.reuse, R42, RZ ;  /* 0x0000002aa4ff7210 */ /* 0x040fe20007f5e0ff */
[----:B------:R-:W-:Y:S01]  /*3e00*/  IMAD.X R93, R5, 0x1, R158, P3 ;  /* 0x00000001055d7824 */ /* 0x000fe200018e069e */
[C---:B------:R-:W-:Y:S01]  /*3e10*/  IADD3 RZ, P3, PT, R164.reuse, R45, RZ ;  /* 0x0000002da4ff7210 */ /* 0x040fe20007f7e0ff */
[----:B------:R1:W5:Y:S01]  /*3e20*/  @!P0 LDG.E.U8 R211, desc[UR12][R50.64] ;  /* 0x0000000c32d38981 */ /* 0x000362000c1e1100 */
[----:B0-----:R-:W-:-:S03]  /*3e30*/  IMAD.IADD R48, R164, 0x1, R45 ;  /* 0x00000001a4307824 */ /* 0x001fc600078e022d */
[----:B------:R0:W5:Y:S01]  /*3e40*/  @!P0 LDG.E.U8 R213, desc[UR12][R52.64] ;  /* 0x0000000c34d58981 */ /* 0x000162000c1e1100 */
[----:B------:R-:W-:-:S03]  /*3e50*/  IMAD.X R49, R5, 0x1, R100, P3 ;  /* 0x0000000105317824 */ /* 0x000fc600018e0664 */
[----:B------:R-:W5:Y:S01]  /*3e60*/  @!P0 LDG.E.U8 R203, desc[UR12][R134.64] ;  /* 0x0000000c86cb8981 */ /* 0x000f62000c1e1100 */
[C---:B-1----:R-:W-:Y:S02]  /*3e70*/  IMAD.IADD R50, R164.reuse, 0x1, R42 ;  /* 0x00000001a4327824 */ /* 0x042fe400078e022a */
[C---:B------:R-:W-:Y:S01]  /*3e80*/  IMAD.X R51, R5.reuse, 0x1, R90, P2 ;  /* 0x0000000105337824 */ /* 0x040fe200010e065a */
[----:B------:R-:W5:Y:S01]  /*3e90*/  @!P0 LDG.E.U8 R242, desc[UR12][R54.64] ;  /* 0x0000000c36f28981 */ /* 0x000f62000c1e1100 */
[----:B0-----:R-:W-:Y:S02]  /*3ea0*/  IMAD.IADD R52, R164, 0x1, R2 ;  /* 0x00000001a4347824 */ /* 0x001fe400078e0202 */
[----:B------:R-:W-:Y:S01]  /*3eb0*/  IMAD.X R53, R5, 0x1, R88, P1 ;  /* 0x0000000105357824 */ /* 0x000fe200008e0658 */
[----:B------:R0:W5:Y:S04]  /*3ec0*/  @!P0 LDG.E.U8 R240, desc[UR12][R92.64] ;  /* 0x0000000c5cf08981 */ /* 0x000168000c1e1100 */
[----:B------:R-:W5:Y:S04]  /*3ed0*/  @!P0 LDG.E.U8 R246, desc[UR12][R48.64] ;  /* 0x0000000c30f68981 */ /* 0x000f68000c1e1100 */
[----:B------:R-:W5:Y:S04]  /*3ee0*/  @!P0 LDG.E.U8 R248, desc[UR12][R50.64] ;  /* 0x0000000c32f88981 */ /* 0x000f68000c1e1100 */
[----:B------:R-:W5:Y:S04]  /*3ef0*/  @!P0 LDG.E.U8 R250, desc[UR12][R52.64] ;  /* 0x0000000c34fa8981 */ /* 0x000f68000c1e1100 */
[----:B0-----:R-:W-:Y:S04]  /*3f00*/  LDS.U8 R92, [R40+UR5] ;  /* 0x00000005285c7984 */ /* 0x001fe80008000000 */
[----:B------:R-:W0:Y:S04]  /*3f10*/  LDS.U8 R93, [R40+UR5+0x20] ;  /* 0x00002005285d7984 */ /* 0x000e280008000000 */
[----:B------:R-:W-:Y:S04]  /*3f20*/  LDS.U8 R177, [R40+UR5+0x60] ;  /* 0x0000600528b17984 */ /* 0x000fe80008000000 */
[----:B------:R-:W-:Y:S04]  /*3f30*/  LDS.U8 R94, [R40+UR5+0x200] ;  /* 0x00020005285e7984 */ /* 0x000fe80008000000 */
[----:B------:R-:W1:Y:S04]  /*3f40*/  LDS.U8 R95, [R40+UR5+0x220] ;  /* 0x00022005285f7984 */ /* 0x000e680008000000 */
[----:B------:R-:W-:Y:S04]  /*3f50*/  LDS.U8 R212, [R40+UR5+0x240] ;  /* 0x0002400528d47984 */ /* 0x000fe80008000000 */
[----:B------:R-:W-:Y:S04]  /*3f60*/  LDS.U8 R175, [R40+UR5+0x260] ;  /* 0x0002600528af7984 */ /* 0x000fe80008000000 */
[----:B------:R-:W-:Y:S04]  /*3f70*/  LDS.U8 R134, [R4+UR5] ;  /* 0x0000000504867984 */ /* 0x000fe80008000000 */
[----:B------:R-:W0:Y:S04]  /*3f80*/  LDS.U8 R135, [R4+UR5+0x20] ;  /* 0x0000200504877984 */ /* 0x000e280008000000 */
[----:B------:R-:W-:Y:S04]  /*3f90*/  LDS.U8 R214, [R4+UR5+0x40] ;  /* 0x0000400504d67984 */ /* 0x000fe80008000000 */
[----:B------:R-:W-:Y:S04]  /*3fa0*/  LDS.U8 R173, [R4+UR5+0x60] ;  /* 0x0000600504ad7984 */ /* 0x000fe80008000000 */
[----:B------:R-:W-:Y:S04]  /*3fb0*/  LDS.U8 R201, [R4+UR5+0x200] ;  /* 0x0002000504c97984 */ /* 0x000fe80008000000 */
[----:B------:R-:W0:Y:S04]  /*3fc0*/  LDS.U8 R238, [R4+UR5+0x220] ;  /* 0x0002200504ee7984 */ /* 0x000e280008000000 */
        /* <DEDUP_REMOVED lines=17> */
[----:B------:R-:W-:Y:S01]  /*40e0*/  LDS.U8 R206, [R155+UR5+0x260] ;  /* 0x000260059bce7984 */ /* 0x000fe20008000000 */
[----:B------:R-:W-:Y:S06]  /*40f0*/  BAR.SYNC.DEFER_BLOCKING 0x0 ;  /* 0x0000000000007b1d */ /* 0x000fec0000010000 */
[----:B--2---:R-:W-:Y:S04]  /*4100*/  STS.U8 [R6+UR5+0x100], R137 ;  /* 0x0001008906007988 */ /* 0x004fe80008000005 */
[----:B---3--:R-:W-:Y:S04]  /*4110*/  STS.U8 [R6+UR5+0x140], R139 ;  /* 0x0001408b06007988 */ /* 0x008fe80008000005 */
[----:B----4-:R-:W-:Y:S04]  /*4120*/  STS.U8 [R6+UR5+0x200], R141 ;  /* 0x0002008d06007988 */ /* 0x010fe80008000005 */
[----:B-----5:R-:W-:Y:S04]  /*4130*/  STS.U8 [R6+UR5+0x240], R171 ;  /* 0x000240ab06007988 */ /* 0x020fe80008000005 */
[----:B------:R-:W-:Y:S04]  /*4140*/  STS.U8 [R6+UR5+0x300], R181 ;  /* 0x000300b506007988 */ /* 0x000fe80008000005 */
        /* <DEDUP_REMOVED lines=10> */
[----:B------:R-:W-:Y:S04]  /*41f0*/  STS.U8 [R6+UR5], R203 ;  /* 0x000000cb06007988 */ /* 0x000fe80008000005 */
        /* <DEDUP_REMOVED lines=15> */
[----:B------:R-:W-:Y:S01]  /*42f0*/  STS.U8 [R159+UR5+0x7c0], R250 ;  /* 0x0007c0fa9f007988 */ /* 0x000fe20008000005 */
[----:B------:R-:W-:Y:S06]  /*4300*/  BAR.SYNC.DEFER_BLOCKING 0x0 ;  /* 0x0000000000007b1d */ /* 0x000fec0000010000 */
[----:B------:R-:W2:Y:S04]  /*4310*/  LDSM.16.M88.4 R52, [R41+UR10] ;  /* 0x0000000a2934783b */ /* 0x000ea80008000200 */
[----:B------:R-:W3:Y:S01]  /*4320*/  LDSM.16.M88.4 R48, [R41+UR10+0x400] ;  /* 0x0004000a2930783b */ /* 0x000ee20008000200 */
[----:B0-----:R-:W-:-:S02]  /*4330*/  IMAD R92, R93, 0x100, R92 ;  /* 0x000001005d5c7824 */ /* 0x001fc400078e025c */
[----:B-1----:R-:W-:Y:S02]  /*4340*/  IMAD R94, R95, 0x100, R94 ;  /* 0x000001005f5e7824 */ /* 0x002fe400078e025e */
[----:B------:R-:W-:Y:S02]  /*4350*/  IMAD R93, R135, 0x100, R134 ;  /* 0x00000100875d7824 */ /* 0x000fe400078e0286 */
[----:B------:R-:W-:Y:S01]  /*4360*/  IMAD R95, R238, 0x100, R201 ;  /* 0x00000100ee5f7824 */ /* 0x000fe200078e02c9 */
[----:B------:R-:W-:Y:S02]  /*4370*/  F2FP.F16.E4M3.UNPACK_B R92, R92 ;  /* 0x0000005cff5c723e */ /* 0x000fe400020006ff */
[----:B------:R-:W-:Y:S02]  /*4380*/  F2FP.F16.E4M3.UNPACK_B R94, R94 ;  /* 0x0000005eff5e723e */ /* 0x000fe400020006ff */
[----:B------:R-:W-:Y:S02]  /*4390*/  F2FP.F16.E4M3.UNPACK_B R93, R93 ;  /* 0x0000005dff5d723e */ /* 0x000fe400020006ff */
[----:B------:R-:W-:Y:S01]  /*43a0*/  F2FP.F16.E4M3.UNPACK_B R95, R95 ;  /* 0x0000005fff5f723e */ /* 0x000fe200020006ff */
[----:B------:R-:W-:-:S02]  /*43b0*/  IMAD R191, R226, 0x100, R191 ;  /* 0x00000100e2bf7824 */ /* 0x000fc400078e02bf */
[----:B------:R-:W-:Y:S02]  /*43c0*/  IMAD R193, R228, 0x100, R193 ;  /* 0x00000100e4c17824 */ /* 0x000fe400078e02c1 */
[----:B------:R-:W-:Y:S02]  /*43d0*/  IMAD R195, R230, 0x100, R195 ;  /* 0x00000100e6c37824 */ /* 0x000fe400078e02c3 */
[----:B------:R-:W-:Y:S01]  /*43e0*/  IMAD R197, R232, 0x100, R197 ;  /* 0x00000100e8c57824 */ /* 0x000fe200078e02c5 */
[----:B--2---:R-:W-:Y:S02]  /*43f0*/  F2FP.F16.E4M3.UNPACK_B R140, R52 ;  /* 0x00000034ff8c723e */ /* 0x004fe400020006ff */
[----:B------:R-:W-:Y:S02]  /*4400*/  F2FP.F16.E4M3.UNPACK_B R141, R53 ;  /* 0x00000035ff8d723e */ /* 0x000fe400020006ff */
[----:B------:R-:W-:Y:S02]  /*4410*/  F2FP.F16.E4M3.UNPACK_B R134, R54 ;  /* 0x00000036ff86723e */ /* 0x000fe400020006ff */
[----:B------:R-:W-:-:S02]  /*4420*/  F2FP.F16.E4M3.UNPACK_B R135, R55 ;  /* 0x00000037ff87723e */ /* 0x000fc400020006ff */
[----:B---3--:R-:W-:Y:S02]  /*4430*/  F2FP.F16.E4M3.UNPACK_B R136, R48 ;  /* 0x00000030ff88723e */ /* 0x008fe400020006ff */
[----:B------:R-:W-:Y:S02]  /*4440*/  F2FP.F16.E4M3.UNPACK_B R137, R49 ;  /* 0x00000031ff89723e */ /* 0x000fe400020006ff */
[----:B------:R-:W-:Y:S02]  /*4450*/  F2FP.F16.E4M3.UNPACK_B R138, R50 ;  /* 0x00000032ff8a723e */ /* 0x000fe400020006ff */
[----:B------:R-:W-:Y:S01]  /*4460*/  F2FP.F16.E4M3.UNPACK_B R139, R51 ;  /* 0x00000033ff8b723e */ /* 0x000fe200020006ff */
[C---:B------:R-:W-:Y:S08]  /*4470*/  HMMA.16816.F32 R84, R92.reuse, R140, R84 ;  /* 0x0000008c5c54723c */ /* 0x040ff00000001854 */
[C---:B------:R-:W-:Y:S08]  /*4480*/  HMMA.16816.F32 R80, R92.reuse, R134, R80 ;  /* 0x000000865c50723c */ /* 0x040ff00000001850 */
[C---:B------:R-:W-:Y:S08]  /*4490*/  HMMA.16816.F32 R76, R92.reuse, R136, R76 ;  /* 0x000000885c4c723c */ /* 0x040ff0000000184c */
[----:B------:R-:W-:Y:S01]  /*44a0*/  HMMA.16816.F32 R72, R92, R138, R72 ;  /* 0x0000008a5c48723c */ /* 0x000fe20000001848 */
[----:B------:R-:W-:-:S02]  /*44b0*/  F2FP.F16.E4M3.UNPACK_B R92, R191 ;  /* 0x000000bfff5c723e */ /* 0x000fc400020006ff */
[----:B------:R-:W-:Y:S02]  /*44c0*/  F2FP.F16.E4M3.UNPACK_B R94, R193 ;  /* 0x000000c1ff5e723e */ /* 0x000fe400020006ff */
[----:B------:R-:W-:Y:S02]  /*44d0*/  F2FP.F16.E4M3.UNPACK_B R93, R195 ;  /* 0x000000c3ff5d723e */ /* 0x000fe400020006ff */
[----:B------:R-:W-:-:S07]  /*44e0*/  F2FP.F16.E4M3.UNPACK_B R95, R197 ;  /* 0x000000c5ff5f723e */ /* 0x000fce00020006ff */
[C---:B------:R-:W-:Y:S08]  /*44f0*/  HMMA.16816.F32 R68, R92.reuse, R140, R68 ;  /* 0x0000008c5c44723c */ /* 0x040ff00000001844 */
[----:B------:R-:W-:Y:S01]  /*4500*/  HMMA.16816.F32 R64, R92, R134, R64 ;  /* 0x000000865c40723c */ /* 0x000fe20000001840 */
[----:B------:R-:W-:-:S07]  /*4510*/  F2FP.F16.E4M3.UNPACK_B R134, R52.H1 ;  /* 0x00000034ff86723e */ /* 0x000fce00030006ff */
[----:B------:R-:W-:Y:S01]  /*4520*/  HMMA.16816.F32 R60, R92, R136, R60 ;  /* 0x000000885c3c723c */ /* 0x000fe2000000183c */
[----:B------:R-:W-:-:S07]  /*4530*/  F2FP.F16.E4M3.UNPACK_B R135, R53.H1 ;  /* 0x00000035ff87723e */ /* 0x000fce00030006ff */
[----:B------:R-:W-:Y:S01]  /*4540*/  HMMA.16816.F32 R56, R92, R138, R56 ;  /* 0x0000008a5c38723c */ /* 0x000fe20000001838 */
[----:B------:R-:W-:Y:S01]  /*4550*/  F2FP.F16.E4M3.UNPACK_B R52, R48.H1 ;  /* 0x00000030ff34723e */ /* 0x000fe200030006ff */
[----:B------:R-:W-:Y:S01]  /*4560*/  IMAD R177, R177, 0x100, R210 ;  /* 0x00000100b1b17824 */ /* 0x000fe200078e02d2 */
[----:B------:R-:W-:Y:S01]  /*4570*/  F2FP.F16.E4M3.UNPACK_B R53, R49.H1 ;  /* 0x00000031ff35723e */ /* 0x000fe200030006ff */
[----:B------:R-:W-:Y:S01]  /*4580*/  IMAD R175, R175, 0x100, R212 ;  /* 0x00000100afaf7824 */ /* 0x000fe200078e02d4 */
[----:B------:R-:W-:Y:S01]  /*4590*/  F2FP.F16.E4M3.UNPACK_B R136, R50.H1 ;  /* 0x00000032ff88723e */ /* 0x000fe200030006ff */
[----:B------:R-:W-:Y:S01]  /*45a0*/  IMAD R173, R173, 0x100, R214 ;  /* 0x00000100adad7824 */ /* 0x000fe200078e02d6 */
[----:B------:R-:W-:Y:S01]  /*45b0*/  F2FP.F16.E4M3.UNPACK_B R137, R51.H1 ;  /* 0x00000033ff89723e */ /* 0x000fe200030006ff */
[----:B------:R-:W-:Y:S02]  /*45c0*/  IMAD R179, R216, 0x100, R179 ;  /* 0x00000100d8b37824 */ /* 0x000fe400078e02b3 */
[----:B------:R-:W-:-:S02]  /*45d0*/  IMAD R48, R200, 0x100, R163 ;  /* 0x00000100c8307824 */ /* 0x000fc400078e02a3 */
[----:B------:R-:W-:Y:S02]  /*45e0*/  IMAD R50, R202, 0x100, R165 ;  /* 0x00000100ca327824 */ /* 0x000fe400078e02a5 */
[----:B------:R-:W-:Y:S02]  /*45f0*/  IMAD R49, R204, 0x100, R167 ;  /* 0x00000100cc317824 */ /* 0x000fe400078e02a7 */
[----:B------:R-:W-:Y:S01]  /*4600*/  IMAD R51, R206, 0x100, R169 ;  /* 0x00000100ce337824 */ /* 0x000fe200078e02a9 */
[----:B------:R-:W-:Y:S01]  /*4610*/  USHF.R.S32.HI UR7, URZ, 0x1f, UR4 ;  /* 0x0000001fff077899 */ /* 0x000fe20008011404 */
[----:B------:R-:W-:Y:S02]  /*4620*/  F2FP.F16.E4M3.UNPACK_B R92, R177 ;  /* 0x000000b1ff5c723e */ /* 0x000fe400020006ff */
[----:B------:R-:W-:Y:S02]  /*4630*/  F2FP.F16.E4M3.UNPACK_B R94, R175 ;  /* 0x000000afff5e723e */ /* 0x000fe400020006ff */
[----:B------:R-:W-:-:S02]  /*4640*/  F2FP.F16.E4M3.UNPACK_B R93, R173 ;  /* 0x000000adff5d723e */ /* 0x000fc400020006ff */
[----:B------:R-:W-:Y:S02]  /*4650*/  F2FP.F16.E4M3.UNPACK_B R95, R179 ;  /* 0x000000b3ff5f723e */ /* 0x000fe400020006ff */
[----:B------:R-:W-:Y:S02]  /*4660*/  F2FP.F16.E4M3.UNPACK_B R54, R54.H1 ;  /* 0x00000036ff36723e */ /* 0x000fe400030006ff */
[----:B------:R-:W-:Y:S02]  /*4670*/  F2FP.F16.E4M3.UNPACK_B R55, R55.H1 ;  /* 0x00000037ff37723e */ /* 0x000fe400030006ff */
[----:B------:R-:W-:Y:S02]  /*4680*/  F2FP.F16.E4M3.UNPACK_B R48, R48 ;  /* 0x00000030ff30723e */ /* 0x000fe400020006ff */
[----:B------:R-:W-:Y:S02]  /*4690*/  F2FP.F16.E4M3.UNPACK_B R50, R50 ;  /* 0x00000032ff32723e */ /* 0x000fe400020006ff */
[----:B------:R-:W-:-:S02]  /*46a0*/  F2FP.F16.E4M3.UNPACK_B R49, R49 ;  /* 0x00000031ff31723e */ /* 0x000fc400020006ff */
[----:B------:R-:W-:Y:S02]  /*46b0*/  F2FP.F16.E4M3.UNPACK_B R51, R51 ;  /* 0x00000033ff33723e */ /* 0x000fe400020006ff */
[----:B------:R-:W-:Y:S02]  /*46c0*/  IADD3 R2, P1, PT, R2, UR4, RZ ;  /* 0x0000000402027c10 */ /* 0x000fe4000ff3e0ff */
[----:B------:R-:W-:Y:S02]  /*46d0*/  IADD3 R42, P2, PT, R42, UR4, RZ ;  /* 0x000000042a2a7c10 */ /* 0x000fe4000ff5e0ff */
[----:B------:R-:W-:Y:S02]  /*46e0*/  IADD3 R43, P3, PT, R43, UR4, RZ ;  /* 0x000000042b2b7c10 */ /* 0x000fe4000ff7e0ff */
[----:B------:R-:W-:Y:S02]  /*46f0*/  IADD3 R44, P4, PT, R44, UR4, RZ ;  /* 0x000000042c2c7c10 */ /* 0x000fe4000ff9e0ff */
[----:B------:R-:W-:-:S02]  /*4700*/  IADD3 R45, P5, PT, R45, UR4, RZ ;  /* 0x000000042d2d7c10 */ /* 0x000fc4000ffbe0ff */
[----:B------:R-:W-:Y:S02]  /*4710*/  IADD3.X R88, PT, PT, R88, UR7, RZ, P1, !PT ;  /* 0x0000000758587c10 */ /* 0x000fe40008ffe4ff */
[----:B------:R-:W-:Y:S02]  /*4720*/  IADD3.X R90, PT, PT, R90, UR7, RZ, P2, !PT ;  /* 0x000000075a5a7c10 */ /* 0x000fe400097fe4ff */
[----:B------:R-:W-:Y:S02]  /*4730*/  IADD3.X R96, PT, PT, R96, UR7, RZ, P3, !PT ;  /* 0x0000000760607c10 */ /* 0x000fe40009ffe4ff */
[----:B------:R-:W-:Y:S02]  /*4740*/  IADD3.X R98, PT, PT, R98, UR7, RZ, P4, !PT ;  /* 0x0000000762627c10 */ /* 0x000fe4000a7fe4ff */
[----:B------:R-:W-:Y:S01]  /*4750*/  IADD3.X R100, PT, PT, R100, UR7, RZ, P5, !PT ;  /* 0x0000000764647c10 */ /* 0x000fe2000affe4ff */
[----:B------:R-:W-:Y:S01]  /*4760*/  HMMA.16816.F32 R84, R92, R134, R84 ;  /* 0x000000865c54723c */ /* 0x000fe20000001854 */
[----:B------:R-:W-:-:S02]  /*4770*/  IADD3 R46, P6, PT, R46, UR4, RZ ;  /* 0x000000042e2e7c10 */ /* 0x000fc4000ffde0ff */
[----:B------:R-:W-:Y:S02]  /*4780*/  IADD3 R47, P0, PT, R47, UR4, RZ ;  /* 0x000000042f2f7c10 */ /* 0x000fe4000ff1e0ff */
[----:B------:R-:W-:Y:S02]  /*4790*/  IADD3 R89, P1, PT, R89, UR4, RZ ;  /* 0x0000000459597c10 */ /* 0x000fe4000ff3e0ff */
[----:B------:R-:W-:Y:S01]  /*47a0*/  IADD3 R91, P2, PT, R91, UR4, RZ ;  /* 0x000000045b5b7c10 */ /* 0x000fe2000ff5e0ff */
[----:B------:R-:W-:Y:S01]  /*47b0*/  HMMA.16816.F32 R80, R92, R54, R80 ;  /* 0x000000365c50723c */ /* 0x000fe20000001850 */
[----:B------:R-:W-:Y:S02]  /*47c0*/  IADD3 R97, P3, PT, R97, UR4, RZ ;  /* 0x0000000461617c10 */ /* 0x000fe4000ff7e0ff */
[----:B------:R-:W-:Y:S02]  /*47d0*/  IADD3 R99, P4, PT, R99, UR4, RZ ;  /* 0x0000000463637c10 */ /* 0x000fe4000ff9e0ff */
[----:B------:R-:W-:-:S03]  /*47e0*/  IADD3 R101, P5, PT, R101, UR4, RZ ;  /* 0x0000000465657c10 */ /* 0x000fc6000ffbe0ff */
[----:B------:R-:W-:Y:S01]  /*47f0*/  HMMA.16816.F32 R76, R92, R52, R76 ;  /* 0x000000345c4c723c */ /* 0x000fe2000000184c */
[----:B------:R-:W-:Y:S01]  /*4800*/  UIADD3 UR6, UPT, UPT, UR6, -0x1, URZ ;  /* 0xffffffff06067890 */ /* 0x000fe2000fffe0ff */
[----:B------:R-:W-:Y:S02]  /*4810*/  IADD3.X R102, PT, PT, R102, UR7, RZ, P6, !PT ;  /* 0x0000000766667c10 */ /* 0x000fe4000b7fe4ff */
[----:B------:R-:W-:-:S04]  /*4820*/  IADD3.X R104, PT, PT, R104, UR7, RZ, P0, !PT ;  /* 0x0000000768687c10 */ /* 0x000fc800087fe4ff */
[----:B------:R-:W-:Y:S01]  /*4830*/  HMMA.16816.F32 R72, R92, R136, R72 ;  /* 0x000000885c48723c */ /* 0x000fe20000001848 */
[----:B------:R-:W-:Y:S02]  /*4840*/  IADD3.X R106, PT, PT, R106, UR7, RZ, P1, !PT ;  /* 0x000000076a6a7c10 */ /* 0x000fe40008ffe4ff */
[----:B------:R-:W-:Y:S02]  /*4850*/  IADD3.X R108, PT, PT, R108, UR7, RZ, P2, !PT ;  /* 0x000000076c6c7c10 */ /* 0x000fe400097fe4ff */
[----:B------:R-:W-:-:S03]  /*4860*/  IADD3.X R110, PT, PT, R110, UR7, RZ, P3, !PT ;  /* 0x000000076e6e7c10 */ /* 0x000fc60009ffe4ff */
[----:B------:R-:W-:Y:S01]  /*4870*/  HMMA.16816.F32 R68, R48, R134, R68 ;  /* 0x000000863044723c */ /* 0x000fe20000001844 */
[----:B------:R-:W-:Y:S02]  /*4880*/  IADD3.X R112, PT, PT, R112, UR7, RZ, P4, !PT ;  /* 0x0000000770707c10 */ /* 0x000fe4000a7fe4ff */
[----:B------:R-:W-:-:S05]  /*4890*/  IADD3.X R114, PT, PT, R114, UR7, RZ, P5, !PT ;  /* 0x0000000772727c10 */ /* 0x000fca000affe4ff */
[----:B------:R-:W-:Y:S01]  /*48a0*/  HMMA.16816.F32 R64, R48, R54, R64 ;  /* 0x000000363040723c */ /* 0x000fe20000001840 */
[----:B------:R-:W-:Y:S02]  /*48b0*/  IADD3 R103, P6, PT, R103, UR4, RZ ;  /* 0x0000000467677c10 */ /* 0x000fe4000ffde0ff */
[----:B------:R-:W-:-:S05]  /*48c0*/  IADD3 R105, P0, PT, R105, UR4, RZ ;  /* 0x0000000469697c10 */ /* 0x000fca000ff1e0ff */
[----:B------:R-:W-:Y:S01]  /*48d0*/  HMMA.16816.F32 R60, R48, R52, R60 ;  /* 0x00000034303c723c */ /* 0x000fe2000000183c */
[----:B------:R-:W-:Y:S02]  /*48e0*/  IADD3 R107, P1, PT, R107, UR4, RZ ;  /* 0x000000046b6b7c10 */ /* 0x000fe4000ff3e0ff */
[----:B------:R-:W-:-:S05]  /*48f0*/  IADD3 R109, P2, PT, R109, UR4, RZ ;  /* 0x000000046d6d7c10 */ /* 0x000fca000ff5e0ff */
[----:B------:R-:W-:Y:S01]  /*4900*/  HMMA.16816.F32 R56, R48, R136, R56 ;  /* 0x000000883038723c */ /* 0x000fe20000001838 */
[----:B------:R-:W-:Y:S02]  /*4910*/  IADD3 R111, P3, PT, R111, UR4, RZ ;  /* 0x000000046f6f7c10 */ /* 0x000fe4000ff7e0ff */
[----:B------:R-:W-:Y:S02]  /*4920*/  IADD3 R113, P4, PT, R113, UR4, RZ ;  /* 0x0000000471717c10 */ /* 0x000fe4000ff9e0ff */
[----:B------:R-:W-:Y:S01]  /*4930*/  IADD3 R115, P5, PT, R115, UR4, RZ ;  /* 0x0000000473737c10 */ /* 0x000fe2000ffbe0ff */
[----:B------:R-:W-:Y:S01]  /*4940*/  UISETP.NE.U32.AND UP0, UPT, UR6, URZ, UPT ;  /* 0x000000ff0600728c */ /* 0x000fe2000bf05070 */
[----:B------:R-:W-:Y:S02]  /*4950*/  IADD3.X R116, PT, PT, R116, UR7, RZ, P6, !PT ;  /* 0x0000000774747c10 */ /* 0x000fe4000b7fe4ff */
[----:B------:R-:W-:Y:S02]  /*4960*/  IADD3.X R118, PT, PT, R118, UR7, RZ, P0, !PT ;  /* 0x0000000776767c10 */ /* 0x000fe400087fe4ff */
        /* <DEDUP_REMOVED lines=10> */
[----:B------:R-:W-:Y:S02]  /*4a10*/  IADD3 R127, P4, PT, R127, UR4, RZ ;  /* 0x000000047f7f7c10 */ /* 0x000fe4000ff9e0ff */
[----:B------:R-:W-:Y:S02]  /*4a20*/  IADD3 R129, P5, PT, R129, UR4, RZ ;  /* 0x0000000481817c10 */ /* 0x000fe4000ffbe0ff */
[----:B------:R-:W-:-:S02]  /*4a30*/  IADD3.X R130, PT, PT, R130, UR7, RZ, P6, !PT ;  /* 0x0000000782827c10 */ /* 0x000fc4000b7fe4ff */
[----:B------:R-:W-:Y:S02]  /*4a40*/  IADD3.X R132, PT, PT, R132, UR7, RZ, P0, !PT ;  /* 0x0000000784847c10 */ /* 0x000fe400087fe4ff */
[----:B------:R-:W-:Y:S02]  /*4a50*/  IADD3.X R142, PT, PT, R142, UR7, RZ, P1, !PT ;  /* 0x000000078e8e7c10 */ /* 0x000fe40008ffe4ff */
[----:B------:R-:W-:Y:S02]  /*4a60*/  IADD3.X R144, PT, PT, R144, UR7, RZ, P2, !PT ;  /* 0x0000000790907c10 */ /* 0x000fe400097fe4ff */
[----:B------:R-:W-:Y:S02]  /*4a70*/  IADD3.X R146, PT, PT, R146, UR7, RZ, P3, !PT ;  /* 0x0000000792927c10 */ /* 0x000fe40009ffe4ff */
[----:B------:R-:W-:Y:S02]  /*4a80*/  IADD3.X R148, PT, PT, R148, UR7, RZ, P4, !PT ;  /* 0x0000000794947c10 */ /* 0x000fe4000a7fe4ff */
[----:B------:R-:W-:-:S02]  /*4a90*/  IADD3.X R150, PT, PT, R150, UR7, RZ, P5, !PT ;  /* 0x0000000796967c10 */ /* 0x000fc4000affe4ff */
[----:B------:R-:W-:Y:S02]  /*4aa0*/  IADD3 R131, P6, PT, R131, UR4, RZ ;  /* 0x0000000483837c10 */ /* 0x000fe4000ffde0ff */
[----:B------:R-:W-:Y:S02]  /*4ab0*/  IADD3 R133, P0, PT, R133, UR4, RZ ;  /* 0x0000000485857c10 */ /* 0x000fe4000ff1e0ff */
[----:B------:R-:W-:Y:S02]  /*4ac0*/  IADD3 R143, P1, PT, R143, UR4, RZ ;  /* 0x000000048f8f7c10 */ /* 0x000fe4000ff3e0ff */
[----:B------:R-:W-:Y:S02]  /*4ad0*/  IADD3 R145, P2, PT, R145, UR4, RZ ;  /* 0x0000000491917c10 */ /* 0x000fe4000ff5e0ff */
[----:B------:R-:W-:Y:S02]  /*4ae0*/  IADD3 R147, P3, PT, R147, UR4, RZ ;  /* 0x0000000493937c10 */ /* 0x000fe4000ff7e0ff */
[----:B------:R-:W-:-:S02]  /*4af0*/  IADD3 R149, P4, PT, R149, UR4, RZ ;  /* 0x0000000495957c10 */ /* 0x000fc4000ff9e0ff */
[----:B------:R-:W-:Y:S02]  /*4b00*/  IADD3 R151, P5, PT, R198, R151, RZ ;  /* 0x00000097c6977210 */ /* 0x000fe40007fbe0ff */
[----:B------:R-:W-:Y:S02]  /*4b10*/  IADD3.X R152, PT, PT, R152, UR7, RZ, P6, !PT ;  /* 0x0000000798987c10 */ /* 0x000fe4000b7fe4ff */
[----:B------:R-:W-:Y:S02]  /*4b20*/  IADD3.X R154, PT, PT, R154, UR7, RZ, P0, !PT ;  /* 0x000000079a9a7c10 */ /* 0x000fe400087fe4ff */
[----:B------:R-:W-:Y:S02]  /*4b30*/  IADD3.X R156, PT, PT, R156, UR7, RZ, P1, !PT ;  /* 0x000000079c9c7c10 */ /* 0x000fe40008ffe4ff */
[----:B------:R-:W-:Y:S02]  /*4b40*/  IADD3.X R158, PT, PT, R158, UR7, RZ, P2, !PT ;  /* 0x000000079e9e7c10 */ /* 0x000fe400097fe4ff */
[----:B------:R-:W-:-:S02]  /*4b50*/  IADD3.X R160, PT, PT, R160, UR7, RZ, P3, !PT ;  /* 0x00000007a0a07c10 */ /* 0x000fc40009ffe4ff */
[----:B------:R-:W-:Y:S02]  /*4b60*/  IADD3.X R162, PT, PT, R162, UR7, RZ, P4, !PT ;  /* 0x00000007a2a27c10 */ /* 0x000fe4000a7fe4ff */
[----:B------:R-:W-:Y:S01]  /*4b70*/  LEA.HI.X.SX32 R153, R198, R153, 0x1, P5 ;  /* 0x00000099c6997211 */ /* 0x000fe200028f0eff */
[----:B------:R-:W-:Y:S01]  /*4b80*/  UIADD3 UR8, UPT, UPT, UR8, -0x20, URZ ;  /* 0xffffffe008087890 */ /* 0x000fe2000fffe0ff */
[----:B------:R-:W-:Y:S11]  /*4b90*/  BRA.U UP0, `(.L_x_1) ;  /* 0xffffffe100947547 */ /* 0x000ff6000b83ffff */
.L_x_0:
[C---:B------:R-:W-:Y:S01]  /*4ba0*/  IMAD.SHL.U32 R2, R0.reuse, 0x40, RZ ;  /* 0x0000004000027824 */ /* 0x040fe200078e00ff */
[----:B------:R-:W-:Y:S01]  /*4bb0*/  F2FP.SATFINITE.E4M3.F32.PACK_AB_MERGE_C R84, R85, R84, RZ ;  /* 0x000000545554723e */ /* 0x000fe200048070ff */
[C---:B------:R-:W-:Y:S01]  /*4bc0*/  IMAD.SHL.U32 R3, R0.reuse, 0x8, RZ ;  /* 0x0000000800037824 */ /* 0x040fe200078e00ff */
[----:B------:R-:W-:Y:S01]  /*4bd0*/  F2FP.SATFINITE.E4M3.F32.PACK_AB_MERGE_C R80, R81, R80, RZ ;  /* 0x000000505150723e */ /* 0x000fe200048070ff */
[----:B------:R-:W-:Y:S01]  /*4be0*/  IMAD.SHL.U32 R0, R0, 0x10, RZ ;  /* 0x0000001000007824 */ /* 0x000fe200078e00ff */
[----:B------:R-:W-:Y:S01]  /*4bf0*/  LOP3.LUT R2, R2, 0x200, RZ, 0xc0, !PT ;  /* 0x0000020002027812 */ /* 0x000fe200078ec0ff */
[----:B------:R-:W-:Y:S01]  /*4c00*/  BAR.SYNC.DEFER_BLOCKING 0x0 ;  /* 0x0000000000007b1d */ /* 0x000fe20000010000 */
[----:B------:R-:W-:Y:S02]  /*4c10*/  LOP3.LUT R3, R3, 0x80, RZ, 0xc0, !PT ;  /* 0x0000008003037812 */ /* 0x000fe400078ec0ff */
[----:B------:R-:W-:Y:S02]  /*4c20*/  F2FP.SATFINITE.E4M3.F32.PACK_AB_MERGE_C R76, R77, R76, RZ ;  /* 0x0000004c4d4c723e */ /* 0x000fe400048070ff */
[----:B------:R-:W-:Y:S01]  /*4c30*/  IADD3 R2, PT, PT, R3, UR5, R2 ;  /* 0x0000000503027c10 */ /* 0x000fe2000fffe002 */
[----:B------:R-:W-:Y:S01]  /*4c40*/  IMAD.U32 R3, RZ, RZ, UR9 ;  /* 0x00000009ff037e24 */ /* 0x000fe2000f8e00ff */
[----:B------:R-:W-:Y:S01]  /*4c50*/  F2FP.SATFINITE.E4M3.F32.PACK_AB_MERGE_C R86, R87, R86, RZ ;  /* 0x000000565756723e */ /* 0x000fe200048070ff */
[----:B------:R-:W0:Y:S01]  /*4c60*/  LDCU UR4, c[0x0][0x3b4] ;  /* 0x00007680ff0477ac */ /* 0x000e220008000800 */
[----:B------:R-:W-:Y:S01]  /*4c70*/  F2FP.SATFINITE.E4M3.F32.PACK_AB_MERGE_C R82, R83, R82, RZ ;  /* 0x000000525352723e */ /* 0x000fe200048070ff */
[----:B------:R-:W-:Y:S01]  /*4c80*/  IMAD R3, R3, 0x20, R2 ;  /* 0x0000002003037824 */ /* 0x000fe200078e0202 */
[----:B------:R-:W-:Y:S01]  /*4c90*/  F2FP.SATFINITE.E4M3.F32.PACK_AB_MERGE_C R78, R79, R78, RZ ;  /* 0x0000004e4f4e723e */ /* 0x000fe200048070ff */
[----:B------:R-:W1:Y:S01]  /*4ca0*/  LDCU.128 UR8, c[0x0][0x390] ;  /* 0x00007200ff0877ac */ /* 0x000e620008000c00 */
[----:B------:R-:W-:-:S02]  /*4cb0*/  F2FP.SATFINITE.E4M3.F32.PACK_AB_MERGE_C R68, R69, R68, RZ ;  /* 0x000000444544723e */ /* 0x000fc400048070ff */
[----:B------:R-:W-:Y:S02]  /*4cc0*/  F2FP.SATFINITE.E4M3.F32.PACK_AB_MERGE_C R70, R71, R70, RZ ;  /* 0x000000464746723e */ /* 0x000fe400048070ff */
[----:B------:R-:W-:Y:S02]  /*4cd0*/  F2FP.SATFINITE.E4M3.F32.PACK_AB_MERGE_C R64, R65, R64, RZ ;  /* 0x000000404140723e */ /* 0x000fe400048070ff */
[----:B------:R-:W-:Y:S02]  /*4ce0*/  F2FP.SATFINITE.E4M3.F32.PACK_AB_MERGE_C R66, R67, R66, RZ ;  /* 0x000000424342723e */ /* 0x000fe400048070ff */
[----:B------:R-:W-:Y:S02]  /*4cf0*/  F2FP.SATFINITE.E4M3.F32.PACK_AB_MERGE_C R60, R61, R60, RZ ;  /* 0x0000003c3d3c723e */ /* 0x000fe400048070ff */
[----:B------:R-:W-:Y:S02]  /*4d00*/  F2FP.SATFINITE.E4M3.F32.PACK_AB_MERGE_C R62, R63, R62, RZ ;  /* 0x0000003e3f3e723e */ /* 0x000fe400048070ff */
[----:B------:R-:W-:-:S02]  /*4d10*/  LOP3.LUT R0, R0, 0x70, RZ, 0xc0, !PT ;  /* 0x0000007000007812 */ /* 0x000fc400078ec0ff */
[----:B------:R-:W-:Y:S02]  /*4d20*/  F2FP.SATFINITE.E4M3.F32.PACK_AB_MERGE_C R56, R57, R56, RZ ;  /* 0x000000383938723e */ /* 0x000fe400048070ff */
[----:B------:R-:W-:Y:S01]  /*4d30*/  F2FP.SATFINITE.E4M3.F32.PACK_AB_MERGE_C R58, R59, R58, RZ ;  /* 0x0000003a3b3a723e */ /* 0x000fe200048070ff */
[----:B------:R-:W-:Y:S01]  /*4d40*/  IMAD.IADD R48, R0, 0x1, R3 ;  /* 0x0000000100307824 */ /* 0x000fe200078e0203 */
[----:B------:R-:W-:Y:S02]  /*4d50*/  LOP3.LUT R84, R84, 0xffff, RZ, 0xc0, !PT ;  /* 0x0000ffff54547812 */ /* 0x000fe400078ec0ff */
[----:B------:R-:W-:Y:S02]  /*4d60*/  LOP3.LUT R53, R80, 0xffff, RZ, 0xc0, !PT ;  /* 0x0000ffff50357812 */ /* 0x000fe400078ec0ff */
[----:B------:R-:W-:Y:S02]  /*4d70*/  LOP3.LUT R76, R76, 0xffff, RZ, 0xc0, !PT ;  /* 0x0000ffff4c4c7812 */ /* 0x000fe400078ec0ff */
[----:B------:R-:W-:-:S02]  /*4d80*/  LOP3.LUT R86, R86, 0xffff, RZ, 0xc0, !PT ;  /* 0x0000ffff56567812 */ /* 0x000fc400078ec0ff */
[----:B------:R-:W-:Y:S02]  /*4d90*/  LOP3.LUT R55, R82, 0xffff, RZ, 0xc0, !PT ;  /* 0x0000ffff52377812 */ /* 0x000fe400078ec0ff */
[----:B------:R-:W-:Y:S02]  /*4da0*/  LOP3.LUT R78, R78, 0xffff, RZ, 0xc0, !PT ;  /* 0x0000ffff4e4e7812 */ /* 0x000fe400078ec0ff */
[----:B------:R-:W-:Y:S02]  /*4db0*/  LOP3.LUT R68, R68, 0xffff, RZ, 0xc0, !PT ;  /* 0x0000ffff44447812 */ /* 0x000fe400078ec0ff */
[----:B------:R-:W-:Y:S02]  /*4dc0*/  LOP3.LUT R70, R70, 0xffff, RZ, 0xc0, !PT ;  /* 0x0000ffff46467812 */ /* 0x000fe400078ec0ff */
[----:B------:R-:W-:Y:S02]  /*4dd0*/  LOP3.LUT R57, R64, 0xffff, RZ, 0xc0, !PT ;  /* 0x0000ffff40397812 */ /* 0x000fe400078ec0ff */
[----:B------:R-:W-:-:S02]  /*4de0*/  LOP3.LUT R59, R66, 0xffff, RZ, 0xc0, !PT ;  /* 0x0000ffff423b7812 */ /* 0x000fc400078ec0ff */
[----:B------:R-:W-:Y:S02]  /*4df0*/  LOP3.LUT R60, R60, 0xffff, RZ, 0xc0, !PT ;  /* 0x0000ffff3c3c7812 */ /* 0x000fe400078ec0ff */
[----:B------:R-:W-:Y:S02]  /*4e00*/  LOP3.LUT R62, R62, 0xffff, RZ, 0xc0, !PT ;  /* 0x0000ffff3e3e7812 */ /* 0x000fe400078ec0ff */
[----:B------:R-:W-:Y:S02]  /*4e10*/  PRMT R3, R76, 0x3340, R1 ;  /* 0x000033404c037816 */ /* 0x000fe40000000001 */
[----:B------:R-:W-:Y:S02]  /*4e20*/  PRMT R0, R84, 0x3340, R53 ;  /* 0x0000334054007816 */ /* 0x000fe40000000035 */
[--C-:B------:R-:W-:Y:S02]  /*4e30*/  PRMT R5, R78, 0x3340, R1.reuse ;  /* 0x000033404e057816 */ /* 0x100fe40000000001 */
[----:B------:R-:W-:-:S02]  /*4e40*/  PRMT R43, R60, 0x3340, R1 ;  /* 0x000033403c2b7816 */ /* 0x000fc40000000001 */
[----:B------:R-:W-:Y:S02]  /*4e50*/  PRMT R47, R62, 0x3340, R1 ;  /* 0x000033403e2f7816 */ /* 0x000fe40000000001 */
[----:B------:R-:W-:Y:S02]  /*4e60*/  PRMT R2, R86, 0x3340, R55 ;  /* 0x0000334056027816 */ /* 0x000fe40000000037 */
[----:B------:R-:W-:Y:S02]  /*4e70*/  PRMT R4, R68, 0x3340, R57 ;  /* 0x0000334044047816 */ /* 0x000fe40000000039 */
[----:B------:R-:W-:Y:S02]  /*4e80*/  PRMT R40, R70, 0x3340, R59 ;  /* 0x0000334046287816 */ /* 0x000fe4000000003b */
[----:B------:R-:W-:Y:S02]  /*4e90*/  PRMT R41, R0, 0x5410, R3 ;  /* 0x0000541000297816 */ /* 0x000fe40000000003 */
[----:B------:R-:W-:-:S02]  /*4ea0*/  PRMT R45, R2, 0x5410, R5 ;  /* 0x00005410022d7816 */ /* 0x000fc40000000005 */
[----:B------:R-:W-:Y:S02]  /*4eb0*/  PRMT R49, R4, 0x5410, R43 ;  /* 0x0000541004317816 */ /* 0x000fe4000000002b */
[----:B------:R-:W-:Y:S02]  /*4ec0*/  PRMT R51, R40, 0x5410, R47 ;  /* 0x0000541028337816 */ /* 0x000fe4000000002f */
[----:B------:R-:W-:Y:S02]  /*4ed0*/  SHF.R.U32.HI R0, RZ, 0x8, R84 ;  /* 0x00000008ff007819 */ /* 0x000fe40000011654 */
[----:B------:R-:W-:Y:S02]  /*4ee0*/  SHF.R.U32.HI R3, RZ, 0x8, R53 ;  /* 0x00000008ff037819 */ /* 0x000fe40000011635 */
[----:B------:R-:W-:Y:S02]  /*4ef0*/  SHF.R.U32.HI R5, RZ, 0x8, R76 ;  /* 0x00000008ff057819 */ /* 0x000fe4000001164c */
[----:B------:R-:W-:-:S02]  /*4f00*/  SHF.R.U32.HI R2, RZ, 0x8, R86 ;  /* 0x00000008ff027819 */ /* 0x000fc40000011656 */
[----:B------:R-:W-:Y:S02]  /*4f10*/  SHF.R.U32.HI R4, RZ, 0x8, R55 ;  /* 0x00000008ff047819 */ /* 0x000fe40000011637 */
[----:B------:R-:W-:Y:S02]  /*4f20*/  SHF.R.U32.HI R40, RZ, 0x8, R78 ;  /* 0x00000008ff287819 */ /* 0x000fe4000001164e */
        /* <DEDUP_REMOVED lines=8> */
[----:B------:R-:W-:Y:S02]  /*4fb0*/  PRMT R47, R47, 0x3340, R4 ;  /* 0x000033402f2f7816 */ /* 0x000fe40000000004 */
[----:B------:R-:W-:-:S02]  /*4fc0*/  PRMT R44, R40, 0x3340, R1 ;  /* 0x00003340282c7816 */ /* 0x000fc40000000001 */
[----:B------:R-:W-:Y:S02]  /*4fd0*/  SHF.R.U32.HI R0, RZ, 0x8, R68 ;  /* 0x00000008ff007819 */ /* 0x000fe40000011644 */
[----:B------:R-:W-:Y:S02]  /*4fe0*/  SHF.R.U32.HI R3, RZ, 0x8, R57 ;  /* 0x00000008ff037819 */ /* 0x000fe40000011639 */
[----:B------:R-:W-:Y:S01]  /*4ff0*/  SHF.R.U32.HI R5, RZ, 0x8, R60 ;  /* 0x00000008ff057819 */ /* 0x000fe2000001163c */
[----:B------:R-:W2:Y:S01]  /*5000*/  LDC R57, c[0x0][0x3b8] ;  /* 0x0000ee00ff397b82 */ /* 0x000ea20000000800 */
[----:B------:R-:W-:Y:S02]  /*5010*/  SHF.R.U32.HI R2, RZ, 0x8, R70 ;  /* 0x00000008ff027819 */ /* 0x000fe40000011646 */
[----:B------:R-:W-:Y:S02]  /*5020*/  SHF.R.U32.HI R4, RZ, 0x8, R59 ;  /* 0x00000008ff047819 */ /* 0x000fe4000001163b */
[----:B------:R-:W-:-:S02]  /*5030*/  SHF.R.U32.HI R40, RZ, 0x8, R62 ;  /* 0x00000008ff287819 */ /* 0x000fc4000001163e */
[----:B------:R-:W-:Y:S02]  /*5040*/  LOP3.LUT R3, R3, 0xffff, RZ, 0xc0, !PT ;  /* 0x0000ffff03037812 */ /* 0x000fe400078ec0ff */
[----:B------:R-:W-:Y:S02]  /*5050*/  LOP3.LUT R0, R0, 0xffff, RZ, 0xc0, !PT ;  /* 0x0000ffff00007812 */ /* 0x000fe400078ec0ff */
[----:B------:R-:W-:Y:S02]  /*5060*/  LOP3.LUT R5, R5, 0xffff, RZ, 0xc0, !PT ;  /* 0x0000ffff05057812 */ /* 0x000fe400078ec0ff */
[----:B------:R-:W-:Y:S02]  /*5070*/  LOP3.LUT R4, R4, 0xffff, RZ, 0xc0, !PT ;  /* 0x0000ffff04047812 */ /* 0x000fe400078ec0ff */
[----:B------:R-:W-:Y:S02]  /*5080*/  LOP3.LUT R53, R2, 0xffff, RZ, 0xc0, !PT ;  /* 0x0000ffff02357812 */ /* 0x000fe400078ec0ff */
[----:B------:R-:W-:-:S02]  /*5090*/  LOP3.LUT R40, R40, 0xffff, RZ, 0xc0, !PT ;  /* 0x0000ffff28287812 */ /* 0x000fc400078ec0ff */
[----:B------:R-:W-:Y:S02]  /*50a0*/  F2FP.SATFINITE.E4M3.F32.PACK_AB_MERGE_C R72, R73, R72, RZ ;  /* 0x000000484948723e */ /* 0x000fe400048070ff */
[----:B------:R-:W-:Y:S02]  /*50b0*/  F2FP.SATFINITE.E4M3.F32.PACK_AB_MERGE_C R74, R75, R74, RZ ;  /* 0x0000004a4b4a723e */ /* 0x000fe400048070ff */
[----:B------:R-:W-:Y:S02]  /*50c0*/  PRMT R0, R0, 0x3340, R3 ;  /* 0x0000334000007816 */ /* 0x000fe40000000003 */
[----:B------:R-:W-:Y:S02]  /*50d0*/  PRMT R5, R5, 0x3340, R6 ;  /* 0x0000334005057816 */ /* 0x000fe40000000006 */
[----:B------:R-:W-:Y:S02]  /*50e0*/  PRMT R4, R53, 0x3340, R4 ;  /* 0x0000334035047816 */ /* 0x000fe40000000004 */
[----:B------:R-:W-:-:S02]  /*50f0*/  PRMT R3, R40, 0x3340, R1 ;  /* 0x0000334028037816 */ /* 0x000fc40000000001 */
[----:B------:R-:W-:Y:S02]  /*5100*/  PRMT R43, R42, 0x5410, R43 ;  /* 0x000054102a2b7816 */ /* 0x000fe4000000002b */
[----:B------:R-:W-:Y:S02]  /*5110*/  PRMT R47, R47, 0x5410, R44 ;  /* 0x000054102f2f7816 */ /* 0x000fe4000000002c */
[----:B------:R-:W-:Y:S02]  /*5120*/  LOP3.LUT R72, R72, 0xffff, RZ, 0xc0, !PT ;  /* 0x0000ffff48487812 */ /* 0x000fe400078ec0ff */
[----:B------:R-:W-:Y:S02]  /*5130*/  LOP3.LUT R74, R74, 0xffff, RZ, 0xc0, !PT ;  /* 0x0000ffff4a4a7812 */ /* 0x000fe400078ec0ff */
[----:B------:R-:W-:Y:S01]  /*5140*/  PRMT R5, R0, 0x5410, R5 ;  /* 0x0000541000057816 */ /* 0x000fe20000000005 */
[----:B0-----:R-:W-:Y:S01]  /*5150*/  IMAD R0, R39, UR4, RZ ;  /* 0x0000000427007c24 */ /* 0x001fe2000f8e02ff */
[----:B------:R-:W-:-:S02]  /*5160*/  PRMT R3, R4, 0x5410, R3 ;  /* 0x0000541004037816 */ /* 0x000fc40000000003 */
[----:B------:R-:W-:Y:S02]  /*5170*/  LOP3.LUT R56, R56, 0xffff, RZ, 0xc0, !PT ;  /* 0x0000ffff38387812 */ /* 0x000fe400078ec0ff */
[----:B------:R-:W-:Y:S02]  /*5180*/  LOP3.LUT R58, R58, 0xffff, RZ, 0xc0, !PT ;  /* 0x0000ffff3a3a7812 */ /* 0x000fe400078ec0ff */
[--C-:B------:R-:W-:Y:S02]  /*5190*/  PRMT R52, R41, 0x4210, R72.reuse ;  /* 0x0000421029347816 */ /* 0x100fe40000000048 */
[----:B------:R-:W-:Y:S02]  /*51a0*/  PRMT R53, R43, 0x5210, R72 ;  /* 0x000052102b357816 */ /* 0x000fe40000000048 */
[--C-:B------:R-:W-:Y:S02]  /*51b0*/  PRMT R54, R45, 0x4210, R74.reuse ;  /* 0x000042102d367816 */ /* 0x100fe4000000004a */
[----:B------:R-:W-:-:S02]  /*51c0*/  PRMT R55, R47, 0x5210, R74 ;  /* 0x000052102f377816 */ /* 0x000fc4000000004a */
[--C-:B------:R-:W-:Y:S02]  /*51d0*/  PRMT R60, R49, 0x4210, R56.reuse ;  /* 0x00004210313c7816 */ /* 0x100fe40000000038 */
[----:B------:R-:W-:Y:S01]  /*51e0*/  PRMT R61, R5, 0x5210, R56 ;  /* 0x00005210053d7816 */ /* 0x000fe20000000038 */
[----:B------:R0:W-:Y:S01]  /*51f0*/  STSM.16.M88.4 [R48], R52 ;  /* 0x0000003430007844 */ /* 0x0001e20000000200 */
[--C-:B------:R-:W-:Y:S02]  /*5200*/  PRMT R62, R51, 0x4210, R58.reuse ;  /* 0x00004210333e7816 */ /* 0x100fe4000000003a */
[----:B------:R-:W-:Y:S02]  /*5210*/  PRMT R63, R3, 0x5210, R58 ;  /* 0x00005210033f7816 */ /* 0x000fe4000000003a */
[----:B------:R-:W-:Y:S02]  /*5220*/  LEA R6, R6, UR5, 0x4 ;  /* 0x0000000506067c11 */ /* 0x000fe4000f8e20ff */
[----:B-1----:R-:W-:Y:S01]  /*5230*/  ISETP.GE.AND P0, PT, R39, UR10, PT ;  /* 0x0000000a27007c0c */ /* 0x002fe2000bf06270 */
[----:B------:R-:W-:Y:S01]  /*5240*/  STSM.16.M88.4 [R48+0x100], R60 ;  /* 0x0001003c30007844 */ /* 0x000fe20000000200 */
[CC--:B--2---:R-:W-:Y:S01]  /*5250*/  IMAD R39, R7.reuse, R57.reuse, RZ ;  /* 0x0000003907277224 */ /* 0x0c4fe200078e02ff */
[----:B------:R-:W-:Y:S01]  /*5260*/  BAR.SYNC.DEFER_BLOCKING 0x0 ;  /* 0x0000000000007b1d */ /* 0x000fe20000010000 */
[C---:B------:R-:W-:Y:S01]  /*5270*/  ISETP.LT.AND P2, PT, R8.reuse, UR11, !P0 ;  /* 0x0000000b08007c0c */ /* 0x040fe2000c741270 */
[----:B------:R-:W-:Y:S01]  /*5280*/  IMAD R8, R8, R57, RZ ;  /* 0x0000003908087224 */ /* 0x000fe200078e02ff */
[----:B------:R-:W-:-:S02]  /*5290*/  ISETP.LT.AND P1, PT, R7, UR11, !P0 ;  /* 0x0000000b07007c0c */ /* 0x000fc4000c721270 */
[C---:B0-----:R-:W-:Y:S02]  /*52a0*/  IADD3 R53, P3, PT, R0.reuse, UR8, RZ ;  /* 0x0000000800357c10 */ /* 0x041fe4000ff7e0ff */
[----:B------:R-:W-:Y:S02]  /*52b0*/  ISETP.LT.AND P4, PT, R23, UR11, !P0 ;  /* 0x0000000b17007c0c */ /* 0x000fe4000c781270 */
[----:B------:R-:W-:Y:S01]  /*52c0*/  LEA.HI.X.SX32 R55, R0, UR9, 0x1, P3 ;  /* 0x0000000900377c11 */ /* 0x000fe200098f0eff */
[----:B------:R-:W-:Y:S01]  /*52d0*/  IMAD R0, R11, R57, RZ ;  /* 0x000000390b007224 */ /* 0x000fe200078e02ff */
[CC--:B------:R-:W-:Y:S02]  /*52e0*/  IADD3 R2, P5, PT, R39.reuse, R53.reuse, RZ ;  /* 0x0000003527027210 */ /* 0x0c0fe40007fbe0ff */
[C---:B------:R-:W-:Y:S02]  /*52f0*/  IADD3 R4, P3, PT, R8.reuse, R53, RZ ;  /* 0x0000003508047210 */ /* 0x040fe40007f7e0ff */
[-C--:B------:R-:W-:Y:S01]  /*5300*/  LEA.HI.X.SX32 R3, R39, R55.reuse, 0x1, P5 ;  /* 0x0000003727037211 */ /* 0x080fe200028f0eff */
[----:B------:R-:W-:Y:S01]  /*5310*/  IMAD R39, R57, 0x20, R39 ;  /* 0x0000002039277824 */ /* 0x000fe200078e0227 */
[----:B------:R-:W-:-:S02]  /*5320*/  LEA.HI.X.SX32 R5, R8, R55, 0x1, P3 ;  /* 0x0000003708057211 */ /* 0x000fc400018f0eff */
[C---:B------:R-:W-:Y:S01]  /*5330*/  ISETP.LT.AND P5, PT, R9.reuse, UR11, !P0 ;  /* 0x0000000b09007c0c */ /* 0x040fe2000c7a1270 */
[----:B------:R-:W-:Y:S01]  /*5340*/  IMAD R9, R9, R57, RZ ;  /* 0x0000003909097224 */ /* 0x000fe200078e02ff */
[----:B------:R-:W-:Y:S01]  /*5350*/  ISETP.LT.AND P6, PT, R24, UR11, !P0 ;  /* 0x0000000b18007c0c */ /* 0x000fe2000c7c1270 */
[----:B------:R-:W0:Y:S04]  /*5360*/  LDS.128 R44, [R6] ;  /* 0x00000000062c7984 */ /* 0x000e280000000c00 */
[----:B------:R1:W2:Y:S01]  /*5370*/  LDS.128 R40, [R6+0x400] ;  /* 0x0004000006287984 */ /* 0x0002a20000000c00 */
[----:B0-----:R-:W-:Y:S02]  /*5380*/  PRMT R51, R44, 0x7770, RZ ;  /* 0x000077702c337816 */ /* 0x001fe400000000ff */
[----:B------:R-:W-:-:S02]  /*5390*/  PRMT R49, R45, 0x7770, RZ ;  /* 0x000077702d317816 */ /* 0x000fc400000000ff */
[----:B------:R-:W-:Y:S01]  /*53a0*/  PRMT R23, R46, 0x7770, RZ ;  /* 0x000077702e177816 */ /* 0x000fe200000000ff */
[----:B------:R0:W-:Y:S01]  /*53b0*/  @P1 STG.E.U8 desc[UR12][R2.64], R51 ;  /* 0x0000003302001986 */ /* 0x0001e2000c10110c */
[----:B-1----:R-:W-:-:S03]  /*53c0*/  IADD3 R6, P1, PT, R9, R53, RZ ;  /* 0x0000003509067210 */ /* 0x002fc60007f3e0ff */
[----:B------:R1:W-:Y:S01]  /*53d0*/  @P2 STG.E.U8 desc[UR12][R4.64], R49 ;  /* 0x0000003104002986 */ /* 0x0003e2000c10110c */
[C---:B------:R-:W-:Y:S01]  /*53e0*/  ISETP.LT.AND P2, PT, R10.reuse, UR11, !P0 ;  /* 0x0000000b0a007c0c */ /* 0x040fe2000c741270 */
[----:B------:R-:W-:Y:S01]  /*53f0*/  IMAD R10, R10, R57, RZ ;  /* 0x000000390a0a7224 */ /* 0x000fe200078e02ff */
[----:B------:R-:W-:Y:S02]  /*5400*/  LEA.HI.X.SX32 R7, R9, R55, 0x1, P1 ;  /* 0x0000003709077211 */ /* 0x000fe400008f0eff */
[----:B------:R-:W-:Y:S02]  /*5410*/  ISETP.LT.AND P1, PT, R11, UR11, !P0 ;  /* 0x0000000b0b007c0c */ /* 0x000fe4000c721270 */
[C---:B------:R-:W-:Y:S01]  /*5420*/  IADD3 R8, P3, PT, R10.reuse, R53, RZ ;  /* 0x000000350a087210 */ /* 0x040fe20007f7e0ff */
[----:B------:R3:W-:Y:S01]  /*5430*/  @P5 STG.E.U8 desc[UR12][R6.64], R23 ;  /* 0x0000001706005986 */ /* 0x0007e2000c10110c */
[----:B------:R-:W-:Y:S02]  /*5440*/  PRMT R11, R47, 0x7770, RZ ;  /* 0x000077702f0b7816 */ /* 0x000fe400000000ff */
[----:B------:R-:W-:-:S02]  /*5450*/  LEA.HI.X.SX32 R9, R10, R55, 0x1, P3 ;  /* 0x000000370a097211 */ /* 0x000fc400018f0eff */
[C---:B------:R-:W-:Y:S01]  /*5460*/  ISETP.LT.AND P3, PT, R12.reuse, UR11, !P0 ;  /* 0x0000000b0c007c0c */ /* 0x040fe2000c761270 */
[----:B------:R-:W-:Y:S01]  /*5470*/  IMAD R12, R12, R57, RZ ;  /* 0x000000390c0c7224 */ /* 0x000fe200078e02ff */
[C---:B0-----:R-:W-:Y:S01]  /*5480*/  IADD3 R2, P5, PT, R0.reuse, R53, RZ ;  /* 0x0000003500027210 */ /* 0x041fe20007fbe0ff */
[----:B------:R0:W-:Y:S01]  /*5490*/  @P2 STG.E.U8 desc[UR12][R8.64], R11 ;  /* 0x0000000b08002986 */ /* 0x0001e2000c10110c */
[C---:B------:R-:W-:Y:S01]  /*54a0*/  ISETP.LT.AND P2, PT, R13.reuse, UR11, !P0 ;  /* 0x0000000b0d007c0c */ /* 0x040fe2000c741270 */
[----:B------:R-:W-:Y:S01]  /*54b0*/  IMAD R13, R13, R57, RZ ;  /* 0x000000390d0d7224 */ /* 0x000fe200078e02ff */
[----:B------:R-:W-:Y:S01]  /*54c0*/  LEA.HI.X.SX32 R3, R0, R55, 0x1, P5 ;  /* 0x0000003700037211 */ /* 0x000fe200028f0eff */
[----:B------:R-:W-:Y:S01]  /*54d0*/  IMAD R0, R14, R57, RZ ;  /* 0x000000390e007224 */ /* 0x000fe200078e02ff */
[----:B-1----:R-:W-:Y:S02]  /*54e0*/  IADD3 R4, P5, PT, R12, R53, RZ ;  /* 0x000000350c047210 */ /* 0x002fe40007fbe0ff */
[----:B--2---:R-:W-:-:S02]  /*54f0*/  PRMT R51, R40, 0x7770, RZ ;  /* 0x0000777028337816 */ /* 0x004fc400000000ff */
[----:B------:R-:W-:Y:S02]  /*5500*/  LEA.HI.X.SX32 R5, R12, R55, 0x1, P5 ;  /* 0x000000370c057211 */ /* 0x000fe400028f0eff */
[----:B------:R-:W-:Y:S01]  /*5510*/  PRMT R49, R41, 0x7770, RZ ;  /* 0x0000777029317816 */ /* 0x000fe200000000ff */
[----:B------:R1:W-:Y:S01]  /*5520*/  @P1 STG.E.U8 desc[UR12][R2.64], R51 ;  /* 0x0000003302001986 */ /* 0x0003e2000c10110c */
[C---:B---3--:R-:W-:Y:S02]  /*5530*/  IADD3 R6, P5, PT, R13.reuse, R53, RZ ;  /* 0x000000350d067210 */ /* 0x048fe40007fbe0ff */
[----:B------:R-:W-:Y:S01]  /*5540*/  PRMT R23, R42, 0x7770, RZ ;  /* 0x000077702a177816 */ /* 0x000fe200000000ff */
[----:B------:R2:W-:Y:S01]  /*5550*/  @P3 STG.E.U8 desc[UR12][R4.64], R49 ;  /* 0x0000003104003986 */ /* 0x0005e2000c10110c */
[----:B------:R-:W-:Y:S02]  /*5560*/  LEA.HI.X.SX32 R7, R13, R55, 0x1, P5 ;  /* 0x000000370d077211 */ /* 0x000fe400028f0eff */
[C---:B------:R-:W-:Y:S01]  /*5570*/  ISETP.LT.AND P5, PT, R15.reuse, UR11, !P0 ;  /* 0x0000000b0f007c0c */ /* 0x040fe2000c7a1270 */
[----:B------:R-:W-:Y:S01]  /*5580*/  IMAD R15, R15, R57, RZ ;  /* 0x000000390f0f7224 */ /* 0x000fe200078e02ff */
[----:B0-----:R-:W-:Y:S01]  /*5590*/  IADD3 R8, P3, PT, R0, R53, RZ ;  /* 0x0000003500087210 */ /* 0x001fe20007f7e0ff */
[----:B------:R0:W-:Y:S01]  /*55a0*/  @P2 STG.E.U8 desc[UR12][R6.64], R23 ;  /* 0x0000001706002986 */ /* 0x0001e2000c10110c */
[----:B------:R-:W-:-:S02]  /*55b0*/  ISETP.LT.AND P1, PT, R14, UR11, !P0 ;  /* 0x0000000b0e007c0c */ /* 0x000fc4000c721270 */
[----:B------:R-:W-:Y:S01]  /*55c0*/  LEA.HI.X.SX32 R9, R0, R55, 0x1, P3 ;  /* 0x0000003700097211 */ /* 0x000fe200018f0eff */
[-C--:B------:R-:W-:Y:S01]  /*55d0*/  IMAD R0, R17, R57.reuse, RZ ;  /* 0x0000003911007224 */ /* 0x080fe200078e02ff */
[C---:B------:R-:W-:Y:S01]  /*55e0*/  ISETP.LT.AND P2, PT, R16.reuse, UR11, !P0 ;  /* 0x0000000b10007c0c */ /* 0x040fe2000c741270 */
[----:B------:R-:W-:Y:S01]  /*55f0*/  IMAD R16, R16, R57, RZ ;  /* 0x0000003910107224 */ /* 0x000fe200078e02ff */
[----:B-1----:R-:W-:Y:S02]  /*5600*/  IADD3 R2, P3, PT, R15, R53, RZ ;  /* 0x000000350f027210 */ /* 0x002fe40007f7e0ff */
[----:B------:R-:W-:Y:S02]  /*5610*/  PRMT R13, R43, 0x7770, RZ ;  /* 0x000077702b0d7816 */ /* 0x000fe400000000ff */
[----:B------:R-:W-:Y:S02]  /*5620*/  LEA.HI.X.SX32 R3, R15, R55, 0x1, P3 ;  /* 0x000000370f037211 */ /* 0x000fe400018f0eff */
[----:B------:R-:W-:Y:S01]  /*5630*/  PRMT R11, R44, 0x7771, RZ ;  /* 0x000077712c0b7816 */ /* 0x000fe200000000ff */
[----:B------:R1:W-:Y:S01]  /*5640*/  @P1 STG.E.U8 desc[UR12][R8.64], R13 ;  /* 0x0000000d08001986 */ /* 0x0003e2000c10110c */
[----:B--2---:R-:W-:-:S02]  /*5650*/  IADD3 R4, P3, PT, R16, R53, RZ ;  /* 0x0000003510047210 */ /* 0x004fc40007f7e0ff */
[----:B------:R-:W-:Y:S01]  /*5660*/  PRMT R15, R45, 0x7771, RZ ;  /* 0x000077712d0f7816 */ /* 0x000fe200000000ff */
[----:B------:R2:W-:Y:S01]  /*5670*/  @P5 STG.E.U8 desc[UR12][R2.64], R11 ;  /* 0x0000000b02005986 */ /* 0x0005e2000c10110c */
[----:B------:R-:W-:Y:S02]  /*5680*/  LEA.HI.X.SX32 R5, R16, R55, 0x1, P3 ;  /* 0x0000003710057211 */ /* 0x000fe400018f0eff */
[C---:B------:R-:W-:Y:S01]  /*5690*/  ISETP.LT.AND P3, PT, R18.reuse, UR11, !P0 ;  /* 0x0000000b12007c0c */ /* 0x040fe2000c761270 */
[----:B------:R-:W-:Y:S01]  /*56a0*/  IMAD R18, R18, R57, RZ ;  /* 0x0000003912127224 */ /* 0x000fe200078e02ff */
[C---:B0-----:R-:W-:Y:S01]  /*56b0*/  IADD3 R6, P5, PT, R0.reuse, R53, RZ ;  /* 0x0000003500067210 */ /* 0x041fe20007fbe0ff */
[----:B------:R0:W-:Y:S01]  /*56c0*/  @P2 STG.E.U8 desc[UR12][R4.64], R15 ;  /* 0x0000000f04002986 */ /* 0x0001e2000c10110c */
[----:B------:R-:W-:Y:S02]  /*56d0*/  ISETP.LT.AND P1, PT, R17, UR11, !P0 ;  /* 0x0000000b11007c0c */ /* 0x000fe4000c721270 */
[----:B------:R-:W-:Y:S01]  /*56e0*/  LEA.HI.X.SX32 R7, R0, R55, 0x1, P5 ;  /* 0x0000003700077211 */ /* 0x000fe200028f0eff */
[-C--:B------:R-:W-:Y:S01]  /*56f0*/  IMAD R0, R20, R57.reuse, RZ ;  /* 0x0000003914007224 */ /* 0x080fe200078e02ff */
[C---:B------:R-:W-:Y:S01]  /*5700*/  ISETP.LT.AND P2, PT, R19.reuse, UR11, !P0 ;  /* 0x0000000b13007c0c */ /* 0x040fe2000c741270 */
[----:B------:R-:W-:Y:S01]  /*5710*/  IMAD R19, R19, R57, RZ ;  /* 0x0000003913137224 */ /* 0x000fe200078e02ff */
[----:B-1----:R-:W-:-:S02]  /*5720*/  IADD3 R8, P5, PT, R18, R53, RZ ;  /* 0x0000003512087210 */ /* 0x002fc40007fbe0ff */
[----:B------:R-:W-:Y:S02]  /*5730*/  PRMT R13, R46, 0x7771, RZ ;  /* 0x000077712e0d7816 */ /* 0x000fe400000000ff */
[----:B------:R-:W-:Y:S02]  /*5740*/  LEA.HI.X.SX32 R9, R18, R55, 0x1, P5 ;  /* 0x0000003712097211 */ /* 0x000fe400028f0eff */
[----:B--2---:R-:W-:Y:S01]  /*5750*/  PRMT R11, R47, 0x7771, RZ ;  /* 0x000077712f0b7816 */ /* 0x004fe200000000ff */
[----:B------:R1:W-:Y:S01]  /*5760*/  @P1 STG.E.U8 desc[UR12][R6.64], R13 ;  /* 0x0000000d06001986 */ /* 0x0003e2000c10110c */
[C---:B------:R-:W-:Y:S02]  /*5770*/  IADD3 R2, P5, PT, R19.reuse, R53, RZ ;  /* 0x0000003513027210 */ /* 0x040fe40007fbe0ff */
[----:B------:R-:W-:Y:S01]  /*5780*/  ISETP.LT.AND P1, PT, R20, UR11, !P0 ;  /* 0x0000000b14007c0c */ /* 0x000fe2000c721270 */
[----:B------:R2:W-:Y:S01]  /*5790*/  @P3 STG.E.U8 desc[UR12][R8.64], R11 ;  /* 0x0000000b08003986 */ /* 0x0005e2000c10110c */
[----:B------:R-:W-:-:S02]  /*57a0*/  LEA.HI.X.SX32 R3, R19, R55, 0x1, P5 ;  /* 0x0000003713037211 */ /* 0x000fc400028f0eff */
[C---:B------:R-:W-:Y:S01]  /*57b0*/  ISETP.LT.AND P5, PT, R21.reuse, UR11, !P0 ;  /* 0x0000000b15007c0c */ /* 0x040fe2000c7a1270 */
[----:B------:R-:W-:Y:S01]  /*57c0*/  IMAD R21, R21, R57, RZ ;  /* 0x0000003915157224 */ /* 0x000fe200078e02ff */
[----:B0-----:R-:W-:Y:S02]  /*57d0*/  IADD3 R4, P3, PT, R0, R53, RZ ;  /* 0x0000003500047210 */ /* 0x001fe40007f7e0ff */
[----:B------:R-:W-:Y:S02]  /*57e0*/  PRMT R17, R40, 0x7771, RZ ;  /* 0x0000777128117816 */ /* 0x000fe400000000ff */
[----:B------:R-:W-:Y:S01]  /*57f0*/  LEA.HI.X.SX32 R5, R0, R55, 0x1, P3 ;  /* 0x0000003700057211 */ /* 0x000fe200018f0eff */
[----:B------:R-:W-:Y:S01]  /*5800*/  IMAD R0, R57, 0x2, R39 ;  /* 0x0000000239007824 */ /* 0x000fe200078e0227 */
[----:B-1----:R-:W-:Y:S01]  /*5810*/  IADD3 R6, P3, PT, R21, R53, RZ ;  /* 0x0000003515067210 */ /* 0x002fe20007f7e0ff */
[----:B------:R0:W-:Y:S01]  /*5820*/  @P2 STG.E.U8 desc[UR12][R2.64], R17 ;  /* 0x0000001102002986 */ /* 0x0001e2000c10110c */
[----:B------:R-:W-:-:S02]  /*5830*/  PRMT R13, R41, 0x7771, RZ ;  /* 0x00007771290d7816 */ /* 0x000fc400000000ff */
[----:B------:R-:W-:Y:S02]  /*5840*/  LEA.HI.X.SX32 R7, R21, R55, 0x1, P3 ;  /* 0x0000003715077211 */ /* 0x000fe400018f0eff */
[----:B------:R-:W-:Y:S01]  /*5850*/  PRMT R15, R42, 0x7771, RZ ;  /* 0x000077712a0f7816 */ /* 0x000fe200000000ff */
[----:B------:R1:W-:Y:S01]  /*5860*/  @P1 STG.E.U8 desc[UR12][R4.64], R13 ;  /* 0x0000000d04001986 */ /* 0x0003e2000c10110c */
[C---:B------:R-:W-:Y:S01]  /*5870*/  ISETP.LT.AND P2, PT, R22.reuse, UR11, !P0 ;  /* 0x0000000b16007c0c */ /* 0x040fe2000c741270 */
[----:B------:R-:W-:Y:S01]  /*5880*/  IMAD R22, R22, R57, RZ ;  /* 0x0000003916167224 */ /* 0x000fe200078e02ff */
[----:B--2---:R-:W-:Y:S01]  /*5890*/  PRMT R11, R44, 0x7772, RZ ;  /* 0x000077722c0b7816 */ /* 0x004fe200000000ff */
[----:B------:R2:W-:Y:S01]  /*58a0*/  @P5 STG.E.U8 desc[UR12][R6.64], R15 ;  /* 0x0000000f06005986 */ /* 0x0005e2000c10110c */
[----:B------:R-:W-:Y:S02]  /*58b0*/  ISETP.LT.AND P3, PT, R25, UR11, !P0 ;  /* 0x0000000b19007c0c */ /* 0x000fe4000c761270 */
[----:B0-----:R-:W-:-:S02]  /*58c0*/  IADD3 R2, P5, PT, R39, R53, RZ ;  /* 0x0000003527027210 */ /* 0x001fc40007fbe0ff */
[----:B------:R-:W-:Y:S02]  /*58d0*/  IADD3 R8, P1, PT, R22, R53, RZ ;  /* 0x0000003516087210 */ /* 0x000fe40007f3e0ff */
[----:B------:R-:W-:Y:S02]  /*58e0*/  LEA.HI.X.SX32 R3, R39, R55, 0x1, P5 ;  /* 0x0000003727037211 */ /* 0x000fe400028f0eff */
[----:B-1----:R-:W-:Y:S02]  /*58f0*/  IADD3 R4, P5, PT, R0, R53, RZ ;  /* 0x0000003500047210 */ /* 0x002fe40007fbe0ff */
[-C--:B------:R-:W-:Y:S01]  /*5900*/  LEA.HI.X.SX32 R9, R22, R55.reuse, 0x1, P1 ;  /* 0x0000003716097211 */ /* 0x080fe200008f0eff */
[----:B--2---:R-:W-:Y:S01]  /*5910*/  IMAD R7, R57, 0x2, R0 ;  /* 0x0000000239077824 */ /* 0x004fe200078e0200 */
[----:B------:R-:W-:Y:S02]  /*5920*/  PRMT R13, R43, 0x7771, RZ ;  /* 0x000077712b0d7816 */ /* 0x000fe400000000ff */
[----:B------:R-:W-:Y:S01]  /*5930*/  LEA.HI.X.SX32 R5, R0, R55, 0x1, P5 ;  /* 0x0000003700057211 */ /* 0x000fe200028f0eff */
[----:B------:R-:W-:Y:S01]  /*5940*/  IMAD R0, R57, 0x2, R7 ;  /* 0x0000000239007824 */ /* 0x000fe200078e0207 */
[----:B------:R-:W-:Y:S01]  /*5950*/  PRMT R15, R45, 0x7772, RZ ;  /* 0x000077722d0f7816 */ /* 0x000fe200000000ff */
[----:B------:R0:W-:Y:S01]  /*5960*/  @P2 STG.E.U8 desc[UR12][R8.64], R13 ;  /* 0x0000000d08002986 */ /* 0x0001e2000c10110c */
[----:B------:R-:W-:-:S02]  /*5970*/  ISETP.LT.AND P1, PT, R26, UR11, !P0 ;  /* 0x0000000b1a007c0c */ /* 0x000fc4000c721270 */
[----:B------:R-:W-:Y:S01]  /*5980*/  ISETP.LT.AND P2, PT, R27, UR11, !P0 ;  /* 0x0000000b1b007c0c */ /* 0x000fe2000c741270 */
[----:B------:R1:W-:Y:S01]  /*5990*/  @P4 STG.E.U8 desc[UR12][R2.64], R11 ;  /* 0x0000000b02004986 */ /* 0x0003e2000c10110c */
[C---:B------:R-:W-:Y:S02]  /*59a0*/  IADD3 R6, P4, PT, R7.reuse, R53, RZ ;  /* 0x0000003507067210 */ /* 0x040fe40007f9e0ff */
[----:B------:R-:W-:Y:S01]  /*59b0*/  PRMT R17, R40, 0x7772, RZ ;  /* 0x0000777228117816 */ /* 0x000fe200000000ff */
[----:B------:R2:W-:Y:S01]  /*59c0*/  @P6 STG.E.U8 desc[UR12][R4.64], R15 ;  /* 0x0000000f04006986 */ /* 0x0005e2000c10110c */
[----:B------:R-:W-:Y:S02]  /*59d0*/  LEA.HI.X.SX32 R7, R7, R55, 0x1, P4 ;  /* 0x0000003707077211 */ /* 0x000fe400020f0eff */
[----:B------:R-:W-:Y:S02]  /*59e0*/  ISETP.LT.AND P5, PT, R28, UR11, !P0 ;  /* 0x0000000b1c007c0c */ /* 0x000fe4000c7a1270 */
[----:B0-----:R-:W-:-:S02]  /*59f0*/  IADD3 R8, P6, PT, R0, R53, RZ ;  /* 0x0000003500087210 */ /* 0x001fc40007fde0ff */
[----:B------:R-:W-:Y:S01]  /*5a00*/  PRMT R13, R46, 0x7772, RZ ;  /* 0x000077722e0d7816 */ /* 0x000fe200000000ff */
[----:B-1----:R-:W-:Y:S01]  /*5a10*/  IMAD R3, R57, 0x2, R0 ;  /* 0x0000000239037824 */ /* 0x002fe200078e0200 */
[----:B------:R-:W-:Y:S02]  /*5a20*/  LEA.HI.X.SX32 R9, R0, R55, 0x1, P6 ;  /* 0x0000003700097211 */ /* 0x000fe400030f0eff */
[----:B------:R-:W-:Y:S01]  /*5a30*/  PRMT R11, R47, 0x7772, RZ ;  /* 0x000077722f0b7816 */ /* 0x000fe200000000ff */
[----:B------:R-:W-:Y:S01]  /*5a40*/  IMAD R0, R57, 0x2, R3 ;  /* 0x0000000239007824 */ /* 0x000fe200078e0203 */
[----:B------:R-:W-:Y:S01]  /*5a50*/  IADD3 R2, P6, PT, R3, R53, RZ ;  /* 0x0000003503027210 */ /* 0x000fe20007fde0ff */
[----:B------:R0:W-:Y:S01]  /*5a60*/  @P3 STG.E.U8 desc[UR12][R6.64], R13 ;  /* 0x0000000d06003986 */ /* 0x0001e2000c10110c */
[----:B------:R-:W-:Y:S01]  /*5a70*/  ISETP.LT.AND P4, PT, R29, UR11, !P0 ;  /* 0x0000000b1d007c0c */ /* 0x000fe2000c781270 */
[----:B------:R-:W-:Y:S01]  /*5a80*/  IMAD R10, R57, 0x2, R0 ;  /* 0x00000002390a7824 */ /* 0x000fe200078e0200 */
[----:B------:R-:W-:Y:S01]  /*5a90*/  LEA.HI.X.SX32 R3, R3, R55, 0x1, P6 ;  /* 0x0000003703037211 */ /* 0x000fe200030f0eff */
[----:B------:R1:W-:Y:S01]  /*5aa0*/  @P1 STG.E.U8 desc[UR12][R8.64], R11 ;  /* 0x0000000b08001986 */ /* 0x0003e2000c10110c */
[----:B--2---:R-:W-:-:S02]  /*5ab0*/  IADD3 R4, P6, PT, R0, R53, RZ ;  /* 0x0000003500047210 */ /* 0x004fc40007fde0ff */
[----:B------:R-:W-:Y:S01]  /*5ac0*/  ISETP.LT.AND P3, PT, R30, UR11, !P0 ;  /* 0x0000000b1e007c0c */ /* 0x000fe2000c761270 */
[----:B------:R2:W-:Y:S01]  /*5ad0*/  @P2 STG.E.U8 desc[UR12][R2.64], R17 ;  /* 0x0000001102002986 */ /* 0x0005e2000c10110c */
[----:B------:R-:W-:Y:S01]  /*5ae0*/  LEA.HI.X.SX32 R5, R0, R55, 0x1, P6 ;  /* 0x0000003700057211 */ /* 0x000fe200030f0eff */
[----:B------:R-:W-:Y:S01]  /*5af0*/  IMAD R0, R57, 0x2, R10 ;  /* 0x0000000239007824 */ /* 0x000fe200078e020a */
[----:B------:R-:W-:Y:S02]  /*5b00*/  ISETP.LT.AND P1, PT, R31, UR11, !P0 ;  /* 0x0000000b1f007c0c */ /* 0x000fe4000c721270 */
[----:B0-----:R-:W-:Y:S02]  /*5b10*/  IADD3 R6, P6, PT, R10, R53, RZ ;  /* 0x000000350a067210 */ /* 0x001fe40007fde0ff */
[----:B------:R-:W-:Y:S02]  /*5b20*/  PRMT R15, R42, 0x7772, RZ ;  /* 0x000077722a0f7816 */ /* 0x000fe400000000ff */
[----:B------:R-:W-:-:S02]  /*5b30*/  LEA.HI.X.SX32 R7, R10, R55, 0x1, P6 ;  /* 0x000000370a077211 */ /* 0x000fc400030f0eff */
[C---:B-1----:R-:W-:Y:S01]  /*5b40*/  IADD3 R8, P6, PT, R0.reuse, R53, RZ ;  /* 0x0000003500087210 */ /* 0x042fe20007fde0ff */
[----:B--2---:R-:W-:Y:S01]  /*5b50*/  IMAD R3, R57, 0x2, R0 ;  /* 0x0000000239037824 */ /* 0x004fe200078e0200 */
[----:B------:R-:W-:Y:S02]  /*5b60*/  PRMT R11, R41, 0x7772, RZ ;  /* 0x00007772290b7816 */ /* 0x000fe400000000ff */
[----:B------:R-:W-:Y:S01]  /*5b70*/  LEA.HI.X.SX32 R9, R0, R55, 0x1, P6 ;  /* 0x0000003700097211 */ /* 0x000fe200030f0eff */
[----:B------:R-:W-:Y:S01]  /*5b80*/  IMAD R0, R57, 0x2, R3 ;  /* 0x0000000239007824 */ /* 0x000fe200078e0203 */
[C---:B------:R-:W-:Y:S01]  /*5b90*/  IADD3 R2, P6, PT, R3.reuse, R53, RZ ;  /* 0x0000003503027210 */ /* 0x040fe20007fde0ff */
[----:B------:R0:W-:Y:S01]  /*5ba0*/  @P5 STG.E.U8 desc[UR12][R4.64], R11 ;  /* 0x0000000b04005986 */ /* 0x0001e2000c10110c */
[----:B------:R-:W-:Y:S02]  /*5bb0*/  ISETP.LT.AND P2, PT, R32, UR11, !P0 ;  /* 0x0000000b20007c0c */ /* 0x000fe4000c741270 */
[----:B------:R-:W-:Y:S01]  /*5bc0*/  LEA.HI.X.SX32 R3, R3, R55, 0x1, P6 ;  /* 0x0000003703037211 */ /* 0x000fe200030f0eff */
[----:B------:R1:W-:Y:S01]  /*5bd0*/  @P4 STG.E.U8 desc[UR12][R6.64], R15 ;  /* 0x0000000f06004986 */ /* 0x0003e2000c10110c */
[----:B------:R-:W-:-:S02]  /*5be0*/  PRMT R13, R43, 0x7772, RZ ;  /* 0x000077722b0d7816 */ /* 0x000fc400000000ff */
[----:B------:R-:W-:Y:S02]  /*5bf0*/  PRMT R45, R45, 0x7773, RZ ;  /* 0x000077732d2d7816 */ /* 0x000fe400000000ff */
[----:B------:R-:W-:Y:S01]  /*5c00*/  ISETP.LT.AND P5, PT, R33, UR11, !P0 ;  /* 0x0000000b21007c0c */ /* 0x000fe2000c7a1270 */
[----:B------:R2:W-:Y:S01]  /*5c10*/  @P3 STG.E.U8 desc[UR12][R8.64], R13 ;  /* 0x0000000d08003986 */ /* 0x0005e2000c10110c */
[----:B------:R-:W-:Y:S01]  /*5c20*/  ISETP.LT.AND P4, PT, R34, UR11, !P0 ;  /* 0x0000000b22007c0c */ /* 0x000fe2000c781270 */
[----:B0-----:R-:W-:Y:S01]  /*5c30*/  IMAD R11, R57, 0x2, R0 ;  /* 0x00000002390b7824 */ /* 0x001fe200078e0200 */
[C---:B------:R-:W-:Y:S02]  /*5c40*/  IADD3 R4, P6, PT, R0.reuse, R53, RZ ;  /* 0x0000003500047210 */ /* 0x040fe40007fde0ff */
[----:B------:R-:W-:Y:S02]  /*5c50*/  ISETP.LT.AND P3, PT, R35, UR11, !P0 ;  /* 0x0000000b23007c0c */ /* 0x000fe4000c761270 */
[----:B------:R-:W-:Y:S01]  /*5c60*/  LEA.HI.X.SX32 R5, R0, R55, 0x1, P6 ;  /* 0x0000003700057211 */ /* 0x000fe200030f0eff */
[----:B------:R-:W-:Y:S01]  /*5c70*/  IMAD R0, R57, 0x2, R11 ;  /* 0x0000000239007824 */ /* 0x000fe200078e020b */
[----:B-1----:R-:W-:-:S02]  /*5c80*/  PRMT R15, R44, 0x7773, RZ ;  /* 0x000077732c0f7816 */ /* 0x002fc400000000ff */
[----:B------:R-:W-:Y:S01]  /*5c90*/  PRMT R47, R47, 0x7773, RZ ;  /* 0x000077732f2f7816 */ /* 0x000fe200000000ff */
[----:B------:R-:W-:Y:S01]  /*5ca0*/  IMAD R12, R57, 0x2, R0 ;  /* 0x00000002390c7824 */ /* 0x000fe200078e0200 */
[----:B------:R-:W-:Y:S01]  /*5cb0*/  PRMT R19, R40, 0x7773, RZ ;  /* 0x0000777328137816 */ /* 0x000fe200000000ff */
[----:B------:R0:W-:Y:S01]  /*5cc0*/  @P1 STG.E.U8 desc[UR12][R2.64], R15 ;  /* 0x0000000f02001986 */ /* 0x0001e2000c10110c */
[-C--:B------:R-:W-:Y:S01]  /*5cd0*/  IADD3 R6, P1, PT, R11, R53.reuse, RZ ;  /* 0x000000350b067210 */ /* 0x080fe20007f3e0ff */
[C---:B--2---:R-:W-:Y:S01]  /*5ce0*/  IMAD R13, R57.reuse, 0x2, R12 ;  /* 0x00000002390d7824 */ /* 0x044fe200078e020c */
[-C--:B------:R-:W-:Y:S01]  /*5cf0*/  IADD3 R10, P6, PT, R12, R53.reuse, RZ ;  /* 0x000000350c0a7210 */ /* 0x080fe20007fde0ff */
[----:B------:R1:W-:Y:S01]  /*5d00*/  @P2 STG.E.U8 desc[UR12][R4.64], R45 ;  /* 0x0000002d04002986 */ /* 0x0003e2000c10110c */
[----:B------:R-:W-:Y:S01]  /*5d10*/  IADD3 R8, P2, PT, R0, R53, RZ ;  /* 0x0000003500087210 */ /* 0x000fe20007f5e0ff */
[----:B------:R-:W-:Y:S01]  /*5d20*/  IMAD R14, R57, 0x2, R13 ;  /* 0x00000002390e7824 */ /* 0x000fe200078e020d */
[----:B------:R-:W-:-:S02]  /*5d30*/  LEA.HI.X.SX32 R7, R11, R55, 0x1, P1 ;  /* 0x000000370b077211 */ /* 0x000fc400008f0eff */
[-C--:B------:R-:W-:Y:S01]  /*5d40*/  LEA.HI.X.SX32 R9, R0, R55.reuse, 0x1, P2 ;  /* 0x0000003700097211 */ /* 0x080fe200010f0eff */
[----:B------:R-:W-:Y:S01]  /*5d50*/  IMAD R0, R57, 0x2, R14 ;  /* 0x0000000239007824 */ /* 0x000fe200078e020e */
[----:B------:R-:W-:Y:S02]  /*5d60*/  ISETP.LT.AND P2, PT, R36, UR11, !P0 ;  /* 0x0000000b24007c0c */ /* 0x000fe4000c741270 */
[----:B------:R-:W-:Y:S02]  /*5d70*/  LEA.HI.X.SX32 R11, R12, R55, 0x1, P6 ;  /* 0x000000370c0b7211 */ /* 0x000fe400030f0eff */
[-C--:B0-----:R-:W-:Y:S02]  /*5d80*/  IADD3 R2, P6, PT, R13, R53.reuse, RZ ;  /* 0x000000350d027210 */ /* 0x081fe40007fde0ff */
[----:B-1----:R-:W-:Y:S02]  /*5d90*/  IADD3 R4, P1, PT, R14, R53, RZ ;  /* 0x000000350e047210 */ /* 0x002fe40007f3e0ff */
[----:B------:R-:W-:-:S02]  /*5da0*/  PRMT R15, R46, 0x7773, RZ ;  /* 0x000077732e0f7816 */ /* 0x000fc400000000ff */
[-C--:B------:R-:W-:Y:S02]  /*5db0*/  LEA.HI.X.SX32 R5, R14, R55.reuse, 0x1, P1 ;  /* 0x000000370e057211 */ /* 0x080fe400008f0eff */
[----:B------:R-:W-:Y:S01]  /*5dc0*/  ISETP.LT.AND P1, PT, R37, UR11, !P0 ;  /* 0x0000000b25007c0c */ /* 0x000fe2000c721270 */
[----:B------:R0:W-:Y:S01]  /*5dd0*/  @P5 STG.E.U8 desc[UR12][R6.64], R15 ;  /* 0x0000000f06005986 */ /* 0x0001e2000c10110c */
[----:B------:R-:W-:Y:S02]  /*5de0*/  ISETP.LT.AND P0, PT, R38, UR11, !P0 ;  /* 0x0000000b26007c0c */ /* 0x000fe4000c701270 */
[----:B------:R-:W-:Y:S01]  /*5df0*/  LEA.HI.X.SX32 R3, R13, R55, 0x1, P6 ;  /* 0x000000370d037211 */ /* 0x000fe200030f0eff */
[----:B------:R0:W-:Y:S01]  /*5e00*/  @P4 STG.E.U8 desc[UR12][R8.64], R47 ;  /* 0x0000002f08004986 */ /* 0x0001e2000c10110c */
[----:B------:R-:W-:Y:S02]  /*5e10*/  PRMT R41, R41, 0x7773, RZ ;  /* 0x0000777329297816 */ /* 0x000fe400000000ff */
[----:B------:R-:W-:Y:S01]  /*5e20*/  PRMT R17, R42, 0x7773, RZ ;  /* 0x000077732a117816 */ /* 0x000fe200000000ff */
[----:B------:R0:W-:Y:S01]  /*5e30*/  @P3 STG.E.U8 desc[UR12][R10.64], R19 ;  /* 0x000000130a003986 */ /* 0x0001e2000c10110c */
[----:B------:R-:W-:-:S02]  /*5e40*/  IADD3 R12, P6, PT, R0, R53, RZ ;  /* 0x00000035000c7210 */ /* 0x000fc40007fde0ff */
[----:B------:R-:W-:Y:S01]  /*5e50*/  PRMT R43, R43, 0x7773, RZ ;  /* 0x000077732b2b7816 */ /* 0x000fe200000000ff */
[----:B------:R0:W-:Y:S01]  /*5e60*/  @P2 STG.E.U8 desc[UR12][R2.64], R41 ;  /* 0x0000002902002986 */ /* 0x0001e2000c10110c */
[----:B------:R-:W-:-:S03]  /*5e70*/  LEA.HI.X.SX32 R13, R0, R55, 0x1, P6 ;  /* 0x00000037000d7211 */ /* 0x000fc600030f0eff */
[----:B------:R0:W-:Y:S01]  /*5e80*/  @P1 STG.E.U8 desc[UR12][R4.64], R17 ;  /* 0x0000001104001986 */ /* 0x0001e2000c10110c */
[----:B------:R-:W-:Y:S05]  /*5e90*/  @!P0 EXIT ;  /* 0x000000000000894d */ /* 0x000fea0003800000 */
[----:B------:R-:W-:Y:S01]  /*5ea0*/  STG.E.U8 desc[UR12][R12.64], R43 ;  /* 0x0000002b0c007986 */ /* 0x000fe2000c10110c */
[----:B------:R-:W-:Y:S05]  /*5eb0*/  EXIT ;  /* 0x000000000000794d */ /* 0x000fea0003800000 */
.L_x_2:
[----:B------:R-:W-:-:S00]  /*5ec0*/  BRA `(.L_x_2) ;  /* 0xfffffffc00fc7947 */ /* 0x000fc0000383ffff */
[----:B------:R-:W-:-:S00]  /*5ed0*/  NOP ;  /* 0x0000000000007918 */ /* 0x000fc00000000000 */
        /* <DEDUP_REMOVED lines=10> */
.L_x_3:


//--------------------- .nv.shared.matmul_kernel  --------------------------
	.section	.nv.shared.matmul_kernel,"aw",@nobits
	.sectionflags	@""
	.align	16
	.zero		1024


//--------------------- .nv.shared.reserved.0     --------------------------
	.section	.nv.shared.reserved.0,"aw",@nobits
	.weak		__nv_reservedSMEM_offset_0_alias
	.size		__nv_reservedSMEM_offset_0_alias, 0, 64
	.other		__nv_reservedSMEM_offset_0_alias,@"STO_CUDA_RESERVED_SHARED STV_DEFAULT"
__nv_reservedSMEM_offset_0_alias:
	.zero		0
	.zero		64


//--------------------- .nv.constant0.matmul_kernel --------------------------
	.section	.nv.constant0.matmul_kernel,"a",@progbits
	.sectionflags	@""
	.align	4
.nv.constant0.matmul_kernel:
	.zero		976


//--------------------- SYMBOLS --------------------------

	.type		.nv.reservedSmem.offset0,@object
	.size		.nv.reservedSmem.offset0,0x4
	.type		.nv.reservedSmem.cap,@object
	.size		.nv.reservedSmem.cap,0x4
